	.target	sm_90a

	.elftype	@"ET_EXEC"


//--------------------- .note.nv.tkinfo           --------------------------
	.section	.note.nv.tkinfo,"",@"SHT_NOTE"
	.sectionflags	@"SHF_NOTE_NV_TKINFO"
	.tkinfo
        /*0018*/ 	.word	0x00000002
        /*0030*/ 	.string	""
        /*0030*/ 	.string	"ptxas"
        /*0030*/ 	.string	"Cuda compilation tools, release 13.0, V13.0.88"
        /*0030*/ 	.string	"Build cuda_13.0.r13.0/compiler.36424714_0"
        /*0030*/ 	.string	"-v  -suppress-debug-info  -lineinfo  -arch sm_90a "



//--------------------- .note.nv.cuinfo           --------------------------
	.section	.note.nv.cuinfo,"",@"SHT_NOTE"
	.sectionflags	@"SHF_NOTE_NV_CUINFO"
        /*0018*/ 	.short	0x0002
        /*001a*/ 	.short	0x005a
        /*001c*/ 	.short	0x0082
	.zero		2


//--------------------- .nv.info                  --------------------------
	.section	.nv.info,"",@"SHT_CUDA_INFO"
	.align	4


	//----- nvinfo : EIATTR_REGCOUNT
	.align		4
        /*0000*/ 	.byte	0x04, 0x2f
        /*0002*/ 	.short	(.L_1 - .L_0)
	.align		4
.L_0:
        /*0004*/ 	.word	index@(matmul_kernel)
        /*0008*/ 	.word	0x00000040


	//----- nvinfo : EIATTR_FRAME_SIZE
	.align		4
.L_1:
        /*000c*/ 	.byte	0x04, 0x11
        /*000e*/ 	.short	(.L_3 - .L_2)
	.align		4
.L_2:
        /*0010*/ 	.word	index@(matmul_kernel)
        /*0014*/ 	.word	0x00000000


	//----- nvinfo : EIATTR_MIN_STACK_SIZE
	.align		4
.L_3:
        /*0018*/ 	.byte	0x04, 0x12
        /*001a*/ 	.short	(.L_5 - .L_4)
	.align		4
.L_4:
        /*001c*/ 	.word	index@(matmul_kernel)
        /*0020*/ 	.word	0x00000000
.L_5:


//--------------------- .nv.compat                --------------------------
	.section	.nv.compat,"",@"SHT_CUDA_COMPAT_INFO"
	.align	4
        /*0000*/ 	.byte	0x02, 0x09, 0x01, 0x00, 0x02, 0x02, 0x04, 0x00, 0x02, 0x05, 0x05, 0x00, 0x03, 0x07, 0x01, 0x01
        /*0010*/ 	.byte	0x02, 0x03, 0x00, 0x00, 0x02, 0x06, 0x01, 0x00, 0x04, 0x0b, 0x08, 0x00, 0x00, 0x00, 0x00, 0x00
        /*0020*/ 	.byte	0x00, 0x00, 0x00, 0x00


//--------------------- .nv.info.matmul_kernel    --------------------------
	.section	.nv.info.matmul_kernel,"",@"SHT_CUDA_INFO"
	.sectionflags	@""
	.align	4


	//----- nvinfo : EIATTR_CUDA_API_VERSION
	.align		4
        /*0000*/ 	.byte	0x04, 0x37
        /*0002*/ 	.short	(.L_7 - .L_6)
.L_6:
        /*0004*/ 	.word	0x00000082


	//----- nvinfo : EIATTR_KPARAM_INFO
	.align		4
.L_7:
        /*0008*/ 	.byte	0x04, 0x17
        /*000a*/ 	.short	(.L_9 - .L_8)
.L_8:
        /*000c*/ 	.word	0x00000000
        /*0010*/ 	.short	0x000d
        /*0012*/ 	.short	0x0048
        /*0014*/ 	.byte	0x00, 0xf4, 0x21, 0x00


	//----- nvinfo : EIATTR_KPARAM_INFO
	.align		4
.L_9:
        /*0018*/ 	.byte	0x04, 0x17
        /*001a*/ 	.short	(.L_11 - .L_10)
.L_10:
        /*001c*/ 	.word	0x00000000
        /*0020*/ 	.short	0x000c
        /*0022*/ 	.short	0x0040
        /*0024*/ 	.byte	0x00, 0xf4, 0x21, 0x00


	//----- nvinfo : EIATTR_KPARAM_INFO
	.align		4
.L_11:
        /*0028*/ 	.byte	0x04, 0x17
        /*002a*/ 	.short	(.L_13 - .L_12)
.L_12:
        /*002c*/ 	.word	0x00000000
        /*0030*/ 	.short	0x000b
        /*0032*/ 	.short	0x0038
        /*0034*/ 	.byte	0x00, 0xf0, 0x11, 0x00


	//----- nvinfo : EIATTR_KPARAM_INFO
	.align		4
.L_13:
        /*0038*/ 	.byte	0x04, 0x17
        /*003a*/ 	.short	(.L_15 - .L_14)
.L_14:
        /*003c*/ 	.word	0x00000000
        /*0040*/ 	.short	0x000a
        /*0042*/ 	.short	0x0034
        /*0044*/ 	.byte	0x00, 0xf0, 0x11, 0x00


	//----- nvinfo : EIATTR_KPARAM_INFO
	.align		4
.L_15:
        /*0048*/ 	.byte	0x04, 0x17
        /*004a*/ 	.short	(.L_17 - .L_16)
.L_16:
        /*004c*/ 	.word	0x00000000
        /*0050*/ 	.short	0x0009
        /*0052*/ 	.short	0x0030
        /*0054*/ 	.byte	0x00, 0xf0, 0x11, 0x00


	//----- nvinfo : EIATTR_KPARAM_INFO
	.align		4
.L_17:
        /*0058*/ 	.byte	0x04, 0x17
        /*005a*/ 	.short	(.L_19 - .L_18)
.L_18:
        /*005c*/ 	.word	0x00000000
        /*0060*/ 	.short	0x0008
        /*0062*/ 	.short	0x002c
        /*0064*/ 	.byte	0x00, 0xf0, 0x11, 0x00


	//----- nvinfo : EIATTR_KPARAM_INFO
	.align		4
.L_19:
        /*0068*/ 	.byte	0x04, 0x17
        /*006a*/ 	.short	(.L_21 - .L_20)
.L_20:
        /*006c*/ 	.word	0x00000000
        /*0070*/ 	.short	0x0007
        /*0072*/ 	.short	0x0028
        /*0074*/ 	.byte	0x00, 0xf0, 0x11, 0x00


	//----- nvinfo : EIATTR_KPARAM_INFO
	.align		4
.L_21:
        /*0078*/ 	.byte	0x04, 0x17
        /*007a*/ 	.short	(.L_23 - .L_22)
.L_22:
        /*007c*/ 	.word	0x00000000
        /*0080*/ 	.short	0x0006
        /*0082*/ 	.short	0x0024
        /*0084*/ 	.byte	0x00, 0xf0, 0x11, 0x00


	//----- nvinfo : EIATTR_KPARAM_INFO
	.align		4
.L_23:
        /*0088*/ 	.byte	0x04, 0x17
        /*008a*/ 	.short	(.L_25 - .L_24)
.L_24:
        /*008c*/ 	.word	0x00000000
        /*0090*/ 	.short	0x0005
        /*0092*/ 	.short	0x0020
        /*0094*/ 	.byte	0x00, 0xf0, 0x11, 0x00


	//----- nvinfo : EIATTR_KPARAM_INFO
	.align		4
.L_25:
        /*0098*/ 	.byte	0x04, 0x17
        /*009a*/ 	.short	(.L_27 - .L_26)
.L_26:
        /*009c*/ 	.word	0x00000000
        /*00a0*/ 	.short	0x0004
        /*00a2*/ 	.short	0x001c
        /*00a4*/ 	.byte	0x00, 0xf0, 0x11, 0x00


	//----- nvinfo : EIATTR_KPARAM_INFO
	.align		4
.L_27:
        /*00a8*/ 	.byte	0x04, 0x17
        /*00aa*/ 	.short	(.L_29 - .L_28)
.L_28:
        /*00ac*/ 	.word	0x00000000
        /*00b0*/ 	.short	0x0003
        /*00b2*/ 	.short	0x0018
        /*00b4*/ 	.byte	0x00, 0xf0, 0x11, 0x00


	//----- nvinfo : EIATTR_KPARAM_INFO
	.align		4
.L_29:
        /*00b8*/ 	.byte	0x04, 0x17
        /*00ba*/ 	.short	(.L_31 - .L_30)
.L_30:
        /*00bc*/ 	.word	0x00000000
        /*00c0*/ 	.short	0x0002
        /*00c2*/ 	.short	0x0010
        /*00c4*/ 	.byte	0x00, 0xf4, 0x21, 0x00


	//----- nvinfo : EIATTR_KPARAM_INFO
	.align		4
.L_31:
        /*00c8*/ 	.byte	0x04, 0x17
        /*00ca*/ 	.short	(.L_33 - .L_32)
.L_32:
        /*00cc*/ 	.word	0x00000000
        /*00d0*/ 	.short	0x0001
        /*00d2*/ 	.short	0x0008
        /*00d4*/ 	.byte	0x00, 0xf4, 0x21, 0x00


	//----- nvinfo : EIATTR_KPARAM_INFO
	.align		4
.L_33:
        /*00d8*/ 	.byte	0x04, 0x17
        /*00da*/ 	.short	(.L_35 - .L_34)
.L_34:
        /*00dc*/ 	.word	0x00000000
        /*00e0*/ 	.short	0x0000
        /*00e2*/ 	.short	0x0000
        /*00e4*/ 	.byte	0x00, 0xf4, 0x21, 0x00


	//----- nvinfo : EIATTR_SPARSE_MMA_MASK
	.align		4
.L_35:
        /*00e8*/ 	.byte	0x03, 0x50
        /*00ea*/ 	.short	0x0000


	//----- nvinfo : EIATTR_MAXREG_COUNT
	.align		4
        /*00ec*/ 	.byte	0x03, 0x1b
        /*00ee*/ 	.short	0x0080


	//----- nvinfo : EIATTR_NUM_BARRIERS
	.align		4
        /*00f0*/ 	.byte	0x02, 0x4c
        /*00f2*/ 	.byte	0x01
	.zero		1


	//----- nvinfo : EIATTR_MERCURY_ISA_VERSION
	.align		4
        /*00f4*/ 	.byte	0x03, 0x5f
        /*00f6*/ 	.short	0x0101


	//----- nvinfo : EIATTR_EXIT_INSTR_OFFSETS
	.align		4
        /*00f8*/ 	.byte	0x04, 0x1c
        /*00fa*/ 	.short	(.L_37 - .L_36)


	//   ....[0]....
.L_36:
        /*00fc*/ 	.word	0x00002360


	//   ....[1]....
        /*0100*/ 	.word	0x00002390


	//----- nvinfo : EIATTR_REQNTID
	.align		4
.L_37:
        /*0104*/ 	.byte	0x04, 0x10
        /*0106*/ 	.short	(.L_39 - .L_38)
.L_38:
        /*0108*/ 	.word	0x00000200
        /*010c*/ 	.word	0x00000001
        /*0110*/ 	.word	0x00000001


	//----- nvinfo : EIATTR_CBANK_PARAM_SIZE
	.align		4
.L_39:
        /*0114*/ 	.byte	0x03, 0x19
        /*0116*/ 	.short	0x0050


	//----- nvinfo : EIATTR_PARAM_CBANK
	.align		4
        /*0118*/ 	.byte	0x04, 0x0a
        /*011a*/ 	.short	(.L_41 - .L_40)
	.align		4
.L_40:
        /*011c*/ 	.word	index@(.nv.constant0.matmul_kernel)
        /*0120*/ 	.short	0x0210
        /*0122*/ 	.short	0x0050


	//----- nvinfo : EIATTR_SW_WAR
	.align		4
.L_41:
        /*0124*/ 	.byte	0x04, 0x36
        /*0126*/ 	.short	(.L_43 - .L_42)
.L_42:
        /*0128*/ 	.word	0x00000008
.L_43:


//--------------------- .nv.callgraph             --------------------------
	.section	.nv.callgraph,"",@"SHT_CUDA_CALLGRAPH"
	.align	4
	.sectionentsize	8
	.align		4
        /*0000*/ 	.word	0x00000000
	.align		4
        /*0004*/ 	.word	0xffffffff
	.align		4
        /*0008*/ 	.word	0x00000000
	.align		4
        /*000c*/ 	.word	0xfffffffe
	.align		4
        /*0010*/ 	.word	0x00000000
	.align		4
        /*0014*/ 	.word	0xfffffffd
	.align		4
        /*0018*/ 	.word	0x00000000
	.align		4
        /*001c*/ 	.word	0xfffffffc


//--------------------- .text.matmul_kernel       --------------------------
	.section	.text.matmul_kernel,"ax",@progbits
	.align	128
        .global         matmul_kernel
        .type           matmul_kernel,@function
        .size           matmul_kernel,(.L_x_3 - matmul_kernel)
        .other          matmul_kernel,@"STO_CUDA_ENTRY STV_DEFAULT"
matmul_kernel:
.text.matmul_kernel:
[----:B------:R-:W-:Y:S08]  /*0000*/  LDC R1, c[0x0][0x28] ;  /* 0x00000a00ff017b82 */ /* 0x000ff00000000800 */
[----:B------:R-:W0:Y:S01]  /*0010*/  LDC.64 R8, c[0x0][0x228] ;  /* 0x00008a00ff087b82 */ /* 0x000e220000000a00 */
[----:B------:R-:W1:Y:S01]  /*0020*/  S2R R5, SR_CTAID.X ;  /* 0x0000000000057919 */ /* 0x000e620000002500 */
[----:B------:R-:W-:Y:S01]  /*0030*/  ULDC.64 UR14, c[0x0][0x208] ;  /* 0x00008200000e7ab9 */ /* 0x000fe20000000a00 */
[----:B------:R-:W-:-:S02]  /*0040*/  CS2R R24, SRZ ;  /* 0x0000000000187805 */ /* 0x000fc4000001ff00 */
[----:B------:R-:W-:Y:S01]  /*0050*/  CS2R R26, SRZ ;  /* 0x00000000001a7805 */ /* 0x000fe2000001ff00 */
[----:B------:R-:W2:Y:S02]  /*0060*/  S2R R19, SR_TID.X ;  /* 0x0000000000137919 */ /* 0x000ea40000002100 */
[----:B------:R-:W3:Y:S08]  /*0070*/  LDC R50, c[0x0][0x230] ;  /* 0x00008c00ff327b82 */ /* 0x000ef00000000800 */
[----:B------:R-:W4:Y:S01]  /*0080*/  S2UR UR12, SR_CgaCtaId ;  /* 0x00000000000c79c3 */ /* 0x000f220000008800 */
[----:B0-----:R-:W-:-:S05]  /*0090*/  VIADD R0, R9, 0x7f ;  /* 0x0000007f09007836 */ /* 0x001fca0000000000 */
[----:B------:R-:W-:Y:S01]  /*00a0*/  SHF.R.S32.HI R3, RZ, 0x1f, R0 ;  /* 0x0000001fff037819 */ /* 0x000fe20000011400 */
[----:B---3--:R-:W-:-:S03]  /*00b0*/  VIADD R50, R50, 0x1f ;  /* 0x0000001f32327836 */ /* 0x008fc60000000000 */
[----:B------:R-:W-:Y:S02]  /*00c0*/  LEA.HI R3, R3, R0, RZ, 0x7 ;  /* 0x0000000003037211 */ /* 0x000fe400078f38ff */
[----:B-1----:R-:W-:Y:S02]  /*00d0*/  IABS R10, R5 ;  /* 0x00000005000a7213 */ /* 0x002fe40000000000 */
[----:B------:R-:W-:Y:S02]  /*00e0*/  SHF.R.S32.HI R3, RZ, 0x7, R3 ;  /* 0x00000007ff037819 */ /* 0x000fe40000011403 */
[----:B--2---:R-:W-:-:S03]  /*00f0*/  SHF.R.U32.HI R17, RZ, 0x6, R19 ;  /* 0x00000006ff117819 */ /* 0x004fc60000011613 */
[----:B------:R-:W-:Y:S01]  /*0100*/  IMAD.SHL.U32 R4, R3, 0x8, RZ ;  /* 0x0000000803047824 */ /* 0x000fe200078e00ff */
[----:B------:R-:W-:-:S04]  /*0110*/  SGXT.U32 R17, R17, 0x3 ;  /* 0x000000031111781a */ /* 0x000fc80000000000 */
[-C--:B------:R-:W-:Y:S02]  /*0120*/  IABS R7, R4.reuse ;  /* 0x0000000400077213 */ /* 0x080fe40000000000 */
[----:B------:R-:W-:Y:S02]  /*0130*/  IABS R12, R4 ;  /* 0x00000004000c7213 */ /* 0x000fe40000000000 */
[----:B------:R-:W0:Y:S08]  /*0140*/  I2F.RP R0, R7 ;  /* 0x0000000700007306 */ /* 0x000e300000209400 */
[----:B0-----:R-:W0:Y:S02]  /*0150*/  MUFU.RCP R0, R0 ;  /* 0x0000000000007308 */ /* 0x001e240000001000 */
[----:B0-----:R-:W-:-:S02]  /*0160*/  VIADD R2, R0, 0xffffffe ;  /* 0x0ffffffe00027836 */ /* 0x001fc40000000000 */
[----:B------:R-:W-:-:S04]  /*0170*/  IMAD.MOV R0, RZ, RZ, -R12 ;  /* 0x000000ffff007224 */ /* 0x000fc800078e0a0c */
[----:B------:R0:W1:Y:S02]  /*0180*/  F2I.FTZ.U32.TRUNC.NTZ R3, R2 ;  /* 0x0000000200037305 */ /* 0x000064000021f000 */
[----:B0-----:R-:W-:Y:S02]  /*0190*/  IMAD.MOV.U32 R2, RZ, RZ, RZ ;  /* 0x000000ffff027224 */ /* 0x001fe400078e00ff */
[----:B-1----:R-:W-:-:S04]  /*01a0*/  IMAD.MOV R6, RZ, RZ, -R3 ;  /* 0x000000ffff067224 */ /* 0x002fc800078e0a03 */
[----:B------:R-:W-:Y:S02]  /*01b0*/  IMAD R11, R6, R7, RZ ;  /* 0x00000007060b7224 */ /* 0x000fe400078e02ff */
[----:B------:R-:W-:Y:S02]  /*01c0*/  IMAD.MOV.U32 R6, RZ, RZ, R10 ;  /* 0x000000ffff067224 */ /* 0x000fe400078e000a */
[----:B------:R-:W-:-:S06]  /*01d0*/  IMAD.HI.U32 R3, R3, R11, R2 ;  /* 0x0000000b03037227 */ /* 0x000fcc00078e0002 */
[----:B------:R-:W-:-:S04]  /*01e0*/  IMAD.HI.U32 R3, R3, R6, RZ ;  /* 0x0000000603037227 */ /* 0x000fc800078e00ff */
[----:B------:R-:W-:-:S05]  /*01f0*/  IMAD R0, R3, R0, R6 ;  /* 0x0000000003007224 */ /* 0x000fca00078e0206 */
[----:B------:R-:W-:-:S13]  /*0200*/  ISETP.GT.U32.AND P1, PT, R7, R0, PT ;  /* 0x000000000700720c */ /* 0x000fda0003f24070 */
[----:B------:R-:W-:Y:S02]  /*0210*/  @!P1 IMAD.IADD R0, R0, 0x1, -R7 ;  /* 0x0000000100009824 */ /* 0x000fe400078e0a07 */
[----:B------:R-:W-:Y:S01]  /*0220*/  @!P1 VIADD R3, R3, 0x1 ;  /* 0x0000000103039836 */ /* 0x000fe20000000000 */
[----:B------:R-:W-:Y:S02]  /*0230*/  ISETP.NE.AND P1, PT, R4, RZ, PT ;  /* 0x000000ff0400720c */ /* 0x000fe40003f25270 */
[----:B------:R-:W-:Y:S02]  /*0240*/  ISETP.GE.U32.AND P0, PT, R0, R7, PT ;  /* 0x000000070000720c */ /* 0x000fe40003f06070 */
[----:B------:R-:W-:-:S04]  /*0250*/  LOP3.LUT R0, R5, R4, RZ, 0x3c, !PT ;  /* 0x0000000405007212 */ /* 0x000fc800078e3cff */
[----:B------:R-:W-:Y:S01]  /*0260*/  ISETP.GE.AND P2, PT, R0, RZ, PT ;  /* 0x000000ff0000720c */ /* 0x000fe20003f46270 */
[----:B------:R-:W-:-:S06]  /*0270*/  VIADD R0, R8, 0x3f ;  /* 0x0000003f08007836 */ /* 0x000fcc0000000000 */
[----:B------:R-:W-:-:S04]  /*0280*/  @P0 VIADD R3, R3, 0x1 ;  /* 0x0000000103030836 */ /* 0x000fc80000000000 */
[----:B------:R-:W-:Y:S01]  /*0290*/  IMAD.MOV.U32 R2, RZ, RZ, R3 ;  /* 0x000000ffff027224 */ /* 0x000fe200078e0003 */
[----:B------:R-:W-:-:S03]  /*02a0*/  SHF.R.S32.HI R3, RZ, 0x1f, R0 ;  /* 0x0000001fff037819 */ /* 0x000fc60000011400 */
[----:B------:R-:W-:Y:S01]  /*02b0*/  @!P2 IMAD.MOV R2, RZ, RZ, -R2 ;  /* 0x000000ffff02a224 */ /* 0x000fe200078e0a02 */
[----:B------:R-:W-:Y:S02]  /*02c0*/  @!P1 LOP3.LUT R2, RZ, R4, RZ, 0x33, !PT ;  /* 0x00000004ff029212 */ /* 0x000fe400078e33ff */
[----:B------:R-:W-:-:S03]  /*02d0*/  LEA.HI R3, R3, R0, RZ, 0x6 ;  /* 0x0000000003037211 */ /* 0x000fc600078f30ff */
[----:B------:R-:W-:Y:S02]  /*02e0*/  IMAD.SHL.U32 R6, R2, 0x8, RZ ;  /* 0x0000000802067824 */ /* 0x000fe400078e00ff */
[----:B------:R-:W-:-:S03]  /*02f0*/  IMAD.MOV R2, RZ, RZ, -R2 ;  /* 0x000000ffff027224 */ /* 0x000fc600078e0a02 */
[----:B------:R-:W-:Y:S01]  /*0300*/  LEA.HI.SX32 R3, R3, -R6, 0x1a ;  /* 0x8000000603037211 */ /* 0x000fe200078fd2ff */
[----:B------:R-:W-:-:S03]  /*0310*/  IMAD R13, R4, R2, R5 ;  /* 0x00000002040d7224 */ /* 0x000fc600078e0205 */
[----:B------:R-:W-:-:S04]  /*0320*/  VIMNMX R10, R3, 0x8, PT ;  /* 0x00000008030a7848 */ /* 0x000fc80003fe0100 */
[-C--:B------:R-:W-:Y:S02]  /*0330*/  IABS R7, R10.reuse ;  /* 0x0000000a00077213 */ /* 0x080fe40000000000 */
[----:B------:R-:W-:Y:S02]  /*0340*/  IABS R4, R10 ;  /* 0x0000000a00047213 */ /* 0x000fe40000000000 */
[----:B------:R-:W0:Y:S01]  /*0350*/  I2F.RP R0, R7 ;  /* 0x0000000700007306 */ /* 0x000e220000209400 */
[C---:B------:R-:W-:Y:S02]  /*0360*/  R2UR UR5, R10.reuse ;  /* 0x000000000a0572ca */ /* 0x040fe400000e0000 */
[----:B------:R-:W-:-:S11]  /*0370*/  R2UR UR6, R10 ;  /* 0x000000000a0672ca */ /* 0x000fd600000e0000 */
[----:B------:R-:W-:Y:S01]  /*0380*/  UISETP.NE.AND UP0, UPT, UR5, URZ, UPT ;  /* 0x0000003f0500728c */ /* 0x000fe2000bf05270 */
[----:B0-----:R-:W0:Y:S02]  /*0390*/  MUFU.RCP R0, R0 ;  /* 0x0000000000007308 */ /* 0x001e240000001000 */
[----:B0-----:R-:W-:Y:S02]  /*03a0*/  VIADD R3, R0, 0xffffffe ;  /* 0x0ffffffe00037836 */ /* 0x001fe40000000000 */
[----:B------:R-:W-:-:S04]  /*03b0*/  IMAD.MOV R0, RZ, RZ, -R4 ;  /* 0x000000ffff007224 */ /* 0x000fc800078e0a04 */
[----:B------:R-:W0:Y:S02]  /*03c0*/  F2I.FTZ.U32.TRUNC.NTZ R3, R3 ;  /* 0x0000000300037305 */ /* 0x000e24000021f000 */
[----:B0-----:R-:W-:-:S04]  /*03d0*/  IMAD.MOV R11, RZ, RZ, -R3 ;  /* 0x000000ffff0b7224 */ /* 0x001fc800078e0a03 */
[----:B------:R-:W-:Y:S01]  /*03e0*/  IMAD.MOV.U32 R2, RZ, RZ, R11 ;  /* 0x000000ffff027224 */ /* 0x000fe200078e000b */
[----:B------:R-:W-:-:S03]  /*03f0*/  IABS R11, R13 ;  /* 0x0000000d000b7213 */ /* 0x000fc60000000000 */
[----:B------:R-:W-:Y:S02]  /*0400*/  IMAD R5, R2, R7, RZ ;  /* 0x0000000702057224 */ /* 0x000fe400078e02ff */
[----:B------:R-:W-:-:S04]  /*0410*/  IMAD.MOV.U32 R2, RZ, RZ, RZ ;  /* 0x000000ffff027224 */ /* 0x000fc800078e00ff */
[----:B------:R-:W-:Y:S01]  /*0420*/  IMAD.HI.U32 R2, R3, R5, R2 ;  /* 0x0000000503027227 */ /* 0x000fe200078e0002 */
[----:B------:R-:W-:Y:S02]  /*0430*/  LOP3.LUT R3, R19, 0x3f, RZ, 0xc0, !PT ;  /* 0x0000003f13037812 */ /* 0x000fe400078ec0ff */
[----:B------:R-:W-:-:S03]  /*0440*/  CS2R R4, SRZ ;  /* 0x0000000000047805 */ /* 0x000fc6000001ff00 */
[----:B------:R-:W-:-:S04]  /*0450*/  IMAD.HI.U32 R2, R2, R11, RZ ;  /* 0x0000000b02027227 */ /* 0x000fc800078e00ff */
[----:B------:R-:W-:-:S05]  /*0460*/  IMAD R0, R2, R0, R11 ;  /* 0x0000000002007224 */ /* 0x000fca00078e020b */
[----:B------:R-:W-:-:S13]  /*0470*/  ISETP.GT.U32.AND P1, PT, R7, R0, PT ;  /* 0x000000000700720c */ /* 0x000fda0003f24070 */
[----:B------:R-:W-:Y:S02]  /*0480*/  @!P1 IMAD.IADD R0, R0, 0x1, -R7 ;  /* 0x0000000100009824 */ /* 0x000fe400078e0a07 */
[----:B------:R-:W-:-:S03]  /*0490*/  @!P1 VIADD R2, R2, 0x1 ;  /* 0x0000000102029836 */ /* 0x000fc60000000000 */
[----:B------:R-:W-:Y:S02]  /*04a0*/  ISETP.GE.U32.AND P0, PT, R0, R7, PT ;  /* 0x000000070000720c */ /* 0x000fe40003f06070 */
[----:B------:R-:W-:-:S04]  /*04b0*/  LOP3.LUT R0, R13, R10, RZ, 0x3c, !PT ;  /* 0x0000000a0d007212 */ /* 0x000fc800078e3cff */
[----:B------:R-:W-:-:S07]  /*04c0*/  ISETP.GE.AND P2, PT, R0, RZ, PT ;  /* 0x000000ff0000720c */ /* 0x000fce0003f46270 */
[----:B------:R-:W-:Y:S01]  /*04d0*/  @P0 VIADD R2, R2, 0x1 ;  /* 0x0000000102020836 */ /* 0x000fe20000000000 */
[----:B------:R-:W-:-:S05]  /*04e0*/  ISETP.GE.AND P0, PT, R50, 0x20, PT ;  /* 0x000000203200780c */ /* 0x000fca0003f06270 */
[----:B------:R-:W-:-:S05]  /*04f0*/  @!P2 IMAD.MOV R2, RZ, RZ, -R2 ;  /* 0x000000ffff02a224 */ /* 0x000fca00078e0a02 */
[----:B------:R-:W-:-:S09]  /*0500*/  R2UR UR4, R2 ;  /* 0x00000000020472ca */ /* 0x000fd200000e0000 */
[----:B------:R-:W-:-:S04]  /*0510*/  @!UP0 ULOP3.LUT UR4, URZ, UR6, URZ, 0x33, !UPT ;  /* 0x000000063f048292 */ /* 0x000fc8000f8e333f */
[----:B------:R-:W-:Y:S02]  /*0520*/  UIADD3 UR5, -UR4, URZ, URZ ;  /* 0x0000003f04057290 */ /* 0x000fe4000fffe13f */
[----:B------:R-:W-:-:S04]  /*0530*/  USHF.L.U32 UR13, UR4, 0x7, URZ ;  /* 0x00000007040d7899 */ /* 0x000fc8000800063f */
[----:B------:R-:W-:Y:S01]  /*0540*/  IMAD R0, R10, UR5, R13 ;  /* 0x000000050a007c24 */ /* 0x000fe2000f8e020d */
[----:B------:R-:W-:Y:S02]  /*0550*/  UMOV UR5, 0x400 ;  /* 0x0000040000057882 */ /* 0x000fe40000000000 */
[----:B----4-:R-:W-:Y:S01]  /*0560*/  ULEA UR12, UR12, UR5, 0x18 ;  /* 0x000000050c0c7291 */ /* 0x010fe2000f8ec03f */
[----:B------:R-:W-:Y:S01]  /*0570*/  IMAD.IADD R0, R6, 0x1, R0 ;  /* 0x0000000106007824 */ /* 0x000fe200078e0200 */
[----:B------:R-:W-:-:S03]  /*0580*/  CS2R R6, SRZ ;  /* 0x0000000000067805 */ /* 0x000fc6000001ff00 */
[----:B------:R-:W-:Y:S01]  /*0590*/  IMAD R18, R0, 0x40, R3 ;  /* 0x0000004000127824 */ /* 0x000fe200078e0203 */
[----:B------:R-:W-:Y:S06]  /*05a0*/  @!P0 BRA `(.L_x_0) ;  /* 0x0000001400408947 */ /* 0x000fec0003800000 */
[----:B------:R-:W-:Y:S01]  /*05b0*/  IABS R0, R8 ;  /* 0x0000000800007213 */ /* 0x000fe20000000000 */
[----:B------:R-:W0:Y:S01]  /*05c0*/  LDC.64 R56, c[0x0][0x218] ;  /* 0x00008600ff387b82 */ /* 0x000e220000000a00 */
[----:B------:R-:W-:Y:S02]  /*05d0*/  IABS R2, R9 ;  /* 0x0000000900027213 */ /* 0x000fe40000000000 */
[----:B------:R-:W-:Y:S01]  /*05e0*/  CS2R R30, SRZ ;  /* 0x00000000001e7805 */ /* 0x000fe2000001ff00 */
[----:B------:R-:W1:Y:S01]  /*05f0*/  I2F.RP R10, R0 ;  /* 0x00000000000a7306 */ /* 0x000e620000209400 */
[----:B------:R-:W-:Y:S02]  /*0600*/  SHF.R.U32.HI R11, RZ, 0x5, R19 ;  /* 0x00000005ff0b7819 */ /* 0x000fe40000011613 */
[----:B------:R-:W-:Y:S02]  /*0610*/  CS2R R32, SRZ ;  /* 0x0000000000207805 */ /* 0x000fe4000001ff00 */
[----:B------:R-:W-:-:S02]  /*0620*/  IABS R15, R18 ;  /* 0x00000012000f7213 */ /* 0x000fc40000000000 */
[----:B------:R-:W-:Y:S02]  /*0630*/  CS2R R34, SRZ ;  /* 0x0000000000227805 */ /* 0x000fe4000001ff00 */
[----:B------:R-:W-:Y:S01]  /*0640*/  R2UR UR17, R11 ;  /* 0x000000000b1172ca */ /* 0x000fe200000e0000 */
[----:B------:R-:W2:Y:S01]  /*0650*/  LDC R42, c[0x0][0x238] ;  /* 0x00008e00ff2a7b82 */ /* 0x000ea20000000800 */
[----:B------:R-:W-:Y:S01]  /*0660*/  SHF.R.U32.HI R29, RZ, 0x2, R19 ;  /* 0x00000002ff1d7819 */ /* 0x000fe20000011613 */
[----:B------:R-:W3:Y:S01]  /*0670*/  I2F.RP R3, R2 ;  /* 0x0000000200037306 */ /* 0x000ee20000209400 */
[----:B------:R-:W-:Y:S02]  /*0680*/  LOP3.LUT R46, R19, 0x1f, RZ, 0xc0, !PT ;  /* 0x0000001f132e7812 */ /* 0x000fe400078ec0ff */
[----:B------:R-:W-:Y:S02]  /*0690*/  CS2R R36, SRZ ;  /* 0x0000000000247805 */ /* 0x000fe4000001ff00 */
[----:B------:R-:W-:Y:S01]  /*06a0*/  CS2R R38, SRZ ;  /* 0x0000000000267805 */ /* 0x000fe2000001ff00 */
[----:B------:R-:W-:-:S02]  /*06b0*/  ULDC UR16, c[0x0][0x230] ;  /* 0x00008c0000107ab9 */ /* 0x000fc40000000800 */
[----:B-1----:R-:W1:Y:S02]  /*06c0*/  MUFU.RCP R10, R10 ;  /* 0x0000000a000a7308 */ /* 0x002e640000001000 */
[----:B------:R-:W-:Y:S02]  /*06d0*/  UIADD3 UR4, UR13, UR17, URZ ;  /* 0x000000110d047290 */ /* 0x000fe4000fffe03f */
[----:B------:R-:W-:Y:S02]  /*06e0*/  ULOP3.LUT UR11, UR13, 0xf, UR17, 0xf8, !UPT ;  /* 0x0000000f0d0b7892 */ /* 0x000fe4000f8ef811 */
[----:B------:R-:W-:Y:S02]  /*06f0*/  UIADD3 UR5, UR4, 0x70, URZ ;  /* 0x0000007004057890 */ /* 0x000fe4000fffe03f */
[----:B---3--:R-:W3:Y:S01]  /*0700*/  MUFU.RCP R3, R3 ;  /* 0x0000000300037308 */ /* 0x008ee20000001000 */
[----:B------:R-:W-:Y:S02]  /*0710*/  ULOP3.LUT UR6, UR11, 0x60, URZ, 0xfc, !UPT ;  /* 0x000000600b067892 */ /* 0x000fe4000f8efc3f */
[----:B------:R-:W-:-:S02]  /*0720*/  UIADD3 UR7, UR4, 0x50, URZ ;  /* 0x0000005004077890 */ /* 0x000fc4000fffe03f */
[----:B------:R-:W-:Y:S01]  /*0730*/  ULOP3.LUT UR8, UR11, 0x40, URZ, 0xfc, !UPT ;  /* 0x000000400b087892 */ /* 0x000fe2000f8efc3f */
[----:B--2---:R-:W-:Y:S01]  /*0740*/  IMAD R59, R17, R42, RZ ;  /* 0x0000002a113b7224 */ /* 0x004fe200078e02ff */
[----:B------:R-:W-:Y:S01]  /*0750*/  ULOP3.LUT UR10, UR11, 0x20, URZ, 0xfc, !UPT ;  /* 0x000000200b0a7892 */ /* 0x000fe2000f8efc3f */
[----:B-1----:R-:W-:Y:S01]  /*0760*/  VIADD R6, R10, 0xffffffe ;  /* 0x0ffffffe0a067836 */ /* 0x002fe20000000000 */
[----:B------:R-:W-:Y:S01]  /*0770*/  UIADD3 UR9, UR4, 0x30, URZ ;  /* 0x0000003004097890 */ /* 0x000fe2000fffe03f */
[----:B------:R-:W-:Y:S01]  /*0780*/  IMAD.U32 R10, RZ, RZ, UR11 ;  /* 0x0000000bff0a7e24 */ /* 0x000fe2000f8e00ff */
[----:B------:R-:W-:Y:S01]  /*0790*/  UIADD3 UR4, UR4, 0x10, URZ ;  /* 0x0000001004047890 */ /* 0x000fe2000fffe03f */
[----:B------:R1:W2:Y:S03]  /*07a0*/  F2I.FTZ.U32.TRUNC.NTZ R7, R6 ;  /* 0x0000000600077305 */ /* 0x0002a6000021f000 */
[----:B------:R-:W-:Y:S01]  /*07b0*/  IABS R25, R10 ;  /* 0x0000000a00197213 */ /* 0x000fe20000000000 */
[----:B---3--:R-:W-:-:S02]  /*07c0*/  VIADD R4, R3, 0xffffffe ;  /* 0x0ffffffe03047836 */ /* 0x008fc40000000000 */
[----:B------:R-:W-:Y:S02]  /*07d0*/  IMAD.U32 R10, RZ, RZ, UR10 ;  /* 0x0000000aff0a7e24 */ /* 0x000fe4000f8e00ff */
[----:B------:R3:W4:Y:S01]  /*07e0*/  F2I.FTZ.U32.TRUNC.NTZ R5, R4 ;  /* 0x0000000400057305 */ /* 0x000722000021f000 */
[----:B-1----:R-:W-:Y:S02]  /*07f0*/  IMAD.MOV.U32 R6, RZ, RZ, RZ ;  /* 0x000000ffff067224 */ /* 0x002fe400078e00ff */
[----:B------:R-:W-:Y:S01]  /*0800*/  IABS R21, R10 ;  /* 0x0000000a00157213 */ /* 0x000fe20000000000 */
[----:B------:R-:W-:Y:S02]  /*0810*/  IMAD.U32 R12, RZ, RZ, UR4 ;  /* 0x00000004ff0c7e24 */ /* 0x000fe4000f8e00ff */
[----:B--2---:R-:W-:Y:S02]  /*0820*/  IMAD.MOV R13, RZ, RZ, -R7 ;  /* 0x000000ffff0d7224 */ /* 0x004fe400078e0a07 */
[----:B---3--:R-:W-:Y:S01]  /*0830*/  IMAD.MOV.U32 R4, RZ, RZ, RZ ;  /* 0x000000ffff047224 */ /* 0x008fe200078e00ff */
[----:B------:R-:W-:Y:S01]  /*0840*/  IABS R23, R12 ;  /* 0x0000000c00177213 */ /* 0x000fe20000000000 */
[----:B------:R-:W-:-:S02]  /*0850*/  IMAD R3, R13, R0, RZ ;  /* 0x000000000d037224 */ /* 0x000fc400078e02ff */
[----:B----4-:R-:W-:Y:S02]  /*0860*/  IMAD.MOV R11, RZ, RZ, -R5 ;  /* 0x000000ffff0b7224 */ /* 0x010fe400078e0a05 */
[----:B------:R-:W-:-:S04]  /*0870*/  IMAD.HI.U32 R6, R7, R3, R6 ;  /* 0x0000000307067227 */ /* 0x000fc800078e0006 */
[----:B------:R-:W-:Y:S02]  /*0880*/  IMAD R3, R11, R2, RZ ;  /* 0x000000020b037224 */ /* 0x000fe400078e02ff */
[----:B------:R-:W-:Y:S02]  /*0890*/  IMAD.U32 R7, RZ, RZ, UR5 ;  /* 0x00000005ff077e24 */ /* 0x000fe4000f8e00ff */
[----:B------:R-:W-:-:S03]  /*08a0*/  IMAD.HI.U32 R4, R5, R3, R4 ;  /* 0x0000000305047227 */ /* 0x000fc600078e0004 */
[----:B------:R-:W-:Y:S01]  /*08b0*/  IABS R5, R7 ;  /* 0x0000000700057213 */ /* 0x000fe20000000000 */
[----:B------:R-:W-:Y:S02]  /*08c0*/  IMAD.U32 R3, RZ, RZ, UR6 ;  /* 0x00000006ff037e24 */ /* 0x000fe4000f8e00ff */
[----:B------:R-:W-:Y:S02]  /*08d0*/  IMAD.U32 R7, RZ, RZ, UR7 ;  /* 0x00000007ff077e24 */ /* 0x000fe4000f8e00ff */
[----:B------:R-:W-:Y:S01]  /*08e0*/  IMAD.HI.U32 R6, R6, R15, RZ ;  /* 0x0000000f06067227 */ /* 0x000fe200078e00ff */
[----:B------:R-:W-:Y:S02]  /*08f0*/  IABS R11, R3 ;  /* 0x00000003000b7213 */ /* 0x000fe40000000000 */
[----:B------:R-:W-:Y:S01]  /*0900*/  IABS R13, R7 ;  /* 0x00000007000d7213 */ /* 0x000fe20000000000 */
[----:B------:R-:W-:-:S04]  /*0910*/  IMAD.HI.U32 R3, R4, R5, RZ ;  /* 0x0000000504037227 */ /* 0x000fc800078e00ff */
[----:B------:R-:W-:Y:S02]  /*0920*/  IMAD.MOV R7, RZ, RZ, -R3 ;  /* 0x000000ffff077224 */ /* 0x000fe400078e0a03 */
[----:B------:R-:W-:Y:S02]  /*0930*/  IMAD.MOV R6, RZ, RZ, -R6 ;  /* 0x000000ffff067224 */ /* 0x000fe400078e0a06 */
[----:B------:R-:W-:-:S04]  /*0940*/  IMAD.HI.U32 R3, R4, R11, RZ ;  /* 0x0000000b04037227 */ /* 0x000fc800078e00ff */
[----:B------:R-:W-:Y:S02]  /*0950*/  IMAD R20, R0, R6, R15 ;  /* 0x0000000600147224 */ /* 0x000fe400078e020f */
[----:B------:R-:W-:Y:S02]  /*0960*/  IMAD.MOV R3, RZ, RZ, -R3 ;  /* 0x000000ffff037224 */ /* 0x000fe400078e0a03 */
[----:B------:R-:W-:Y:S01]  /*0970*/  IMAD.HI.U32 R6, R4, R13, RZ ;  /* 0x0000000d04067227 */ /* 0x000fe200078e00ff */
[----:B------:R-:W-:-:S03]  /*0980*/  ISETP.GT.U32.AND P0, PT, R0, R20, PT ;  /* 0x000000140000720c */ /* 0x000fc60003f04070 */
[C---:B------:R-:W-:Y:S02]  /*0990*/  IMAD R5, R2.reuse, R7, R5 ;  /* 0x0000000702057224 */ /* 0x040fe400078e0205 */
[C---:B------:R-:W-:Y:S02]  /*09a0*/  IMAD R7, R2.reuse, R3, R11 ;  /* 0x0000000302077224 */ /* 0x040fe400078e020b */
[----:B------:R-:W-:Y:S01]  /*09b0*/  IMAD.MOV R6, RZ, RZ, -R6 ;  /* 0x000000ffff067224 */ /* 0x000fe200078e0a06 */
[C---:B------:R-:W-:Y:S01]  /*09c0*/  ISETP.GT.U32.AND P6, PT, R2.reuse, R5, PT ;  /* 0x000000050200720c */ /* 0x040fe20003fc4070 */
[----:B------:R-:W-:Y:S01]  /*09d0*/  IMAD.U32 R3, RZ, RZ, UR8 ;  /* 0x00000008ff037e24 */ /* 0x000fe2000f8e00ff */
[C---:B------:R-:W-:Y:S01]  /*09e0*/  ISETP.GT.U32.AND P4, PT, R2.reuse, R7, PT ;  /* 0x000000070200720c */ /* 0x040fe20003f84070 */
[----:B------:R-:W-:Y:S02]  /*09f0*/  IMAD R11, R2, R6, R13 ;  /* 0x00000006020b7224 */ /* 0x000fe400078e020d */
[----:B------:R-:W-:Y:S01]  /*0a00*/  IMAD.U32 R6, RZ, RZ, UR9 ;  /* 0x00000009ff067e24 */ /* 0x000fe2000f8e00ff */
[----:B------:R-:W-:Y:S01]  /*0a10*/  IABS R13, R3 ;  /* 0x00000003000d7213 */ /* 0x000fe20000000000 */
[----:B------:R-:W-:Y:S01]  /*0a20*/  IMAD.HI.U32 R10, R4, R21, RZ ;  /* 0x00000015040a7227 */ /* 0x000fe200078e00ff */
[----:B------:R-:W-:-:S02]  /*0a30*/  ISETP.GT.U32.AND P5, PT, R2, R11, PT ;  /* 0x0000000b0200720c */ /* 0x000fc40003fa4070 */
[----:B------:R-:W-:Y:S01]  /*0a40*/  IABS R15, R6 ;  /* 0x00000006000f7213 */ /* 0x000fe20000000000 */
[----:B------:R-:W-:-:S04]  /*0a50*/  IMAD.HI.U32 R3, R4, R13, RZ ;  /* 0x0000000d04037227 */ /* 0x000fc800078e00ff */
[----:B------:R-:W-:Y:S02]  /*0a60*/  IMAD.MOV R3, RZ, RZ, -R3 ;  /* 0x000000ffff037224 */ /* 0x000fe400078e0a03 */
[----:B------:R-:W-:-:S04]  /*0a70*/  IMAD.HI.U32 R6, R4, R15, RZ ;  /* 0x0000000f04067227 */ /* 0x000fc800078e00ff */
[----:B------:R-:W-:Y:S02]  /*0a80*/  IMAD.MOV R10, RZ, RZ, -R10 ;  /* 0x000000ffff0a7224 */ /* 0x000fe400078e0a0a */
[C---:B------:R-:W-:Y:S01]  /*0a90*/  IMAD R13, R2.reuse, R3, R13 ;  /* 0x00000003020d7224 */ /* 0x040fe200078e020d */
[----:B------:R-:W-:Y:S01]  /*0aa0*/  SHF.R.S32.HI R3, RZ, 0x1f, R50 ;  /* 0x0000001fff037819 */ /* 0x000fe20000011432 */
[----:B------:R-:W-:Y:S02]  /*0ab0*/  IMAD.MOV R6, RZ, RZ, -R6 ;  /* 0x000000ffff067224 */ /* 0x000fe400078e0a06 */
[C---:B------:R-:W-:Y:S01]  /*0ac0*/  IMAD R21, R2.reuse, R10, R21 ;  /* 0x0000000a02157224 */ /* 0x040fe200078e0215 */
[----:B------:R-:W-:Y:S01]  /*0ad0*/  ISETP.GT.U32.AND P1, PT, R2, R13, PT ;  /* 0x0000000d0200720c */ /* 0x000fe20003f24070 */
[----:B------:R-:W-:Y:S01]  /*0ae0*/  @!P0 IMAD.IADD R20, R20, 0x1, -R0 ;  /* 0x0000000114148824 */ /* 0x000fe200078e0a00 */
[----:B------:R-:W-:Y:S01]  /*0af0*/  LEA.HI R50, R3, R50, RZ, 0x5 ;  /* 0x0000003203327211 */ /* 0x000fe200078f28ff */
[C---:B------:R-:W-:Y:S01]  /*0b00*/  IMAD R15, R2.reuse, R6, R15 ;  /* 0x00000006020f7224 */ /* 0x040fe200078e020f */
[----:B------:R-:W-:Y:S01]  /*0b10*/  ISETP.GT.U32.AND P3, PT, R2, R21, PT ;  /* 0x000000150200720c */ /* 0x000fe20003f64070 */
[----:B------:R-:W-:Y:S01]  /*0b20*/  IMAD.HI.U32 R12, R4, R23, RZ ;  /* 0x00000017040c7227 */ /* 0x000fe200078e00ff */
[----:B------:R-:W-:-:S02]  /*0b30*/  ISETP.GT.U32.AND P0, PT, R0, R20, PT ;  /* 0x000000140000720c */ /* 0x000fc40003f04070 */
[----:B------:R-:W-:Y:S01]  /*0b40*/  ISETP.GT.U32.AND P2, PT, R2, R15, PT ;  /* 0x0000000f0200720c */ /* 0x000fe20003f44070 */
[----:B------:R-:W-:Y:S01]  /*0b50*/  IMAD.MOV R12, RZ, RZ, -R12 ;  /* 0x000000ffff0c7224 */ /* 0x000fe200078e0a0c */
[----:B------:R-:W-:Y:S01]  /*0b60*/  SHF.R.S32.HI R50, RZ, 0x5, R50 ;  /* 0x00000005ff327819 */ /* 0x000fe20000011432 */
[----:B------:R-:W-:-:S04]  /*0b70*/  IMAD.HI.U32 R4, R4, R25, RZ ;  /* 0x0000001904047227 */ /* 0x000fc800078e00ff */
[C---:B------:R-:W-:Y:S02]  /*0b80*/  IMAD R23, R2.reuse, R12, R23 ;  /* 0x0000000c02177224 */ /* 0x040fe400078e0217 */
[----:B------:R-:W-:Y:S02]  /*0b90*/  @!P1 IMAD.IADD R13, R13, 0x1, -R2 ;  /* 0x000000010d0d9824 */ /* 0x000fe400078e0a02 */
[----:B------:R-:W-:Y:S02]  /*0ba0*/  IMAD.MOV R4, RZ, RZ, -R4 ;  /* 0x000000ffff047224 */ /* 0x000fe400078e0a04 */
[--C-:B------:R-:W-:Y:S01]  /*0bb0*/  @!P6 IMAD.IADD R5, R5, 0x1, -R2.reuse ;  /* 0x000000010505e824 */ /* 0x100fe200078e0a02 */
[C---:B------:R-:W-:Y:S01]  /*0bc0*/  ISETP.GT.U32.AND P6, PT, R2.reuse, R23, PT ;  /* 0x000000170200720c */ /* 0x040fe20003fc4070 */
[--C-:B------:R-:W-:Y:S02]  /*0bd0*/  @!P5 IMAD.IADD R11, R11, 0x1, -R2.reuse ;  /* 0x000000010b0bd824 */ /* 0x100fe400078e0a02 */
[----:B------:R-:W-:Y:S01]  /*0be0*/  @!P3 IMAD.IADD R21, R21, 0x1, -R2 ;  /* 0x000000011515b824 */ /* 0x000fe200078e0a02 */
[C---:B------:R-:W-:Y:S01]  /*0bf0*/  ISETP.GT.U32.AND P3, PT, R2.reuse, R13, PT ;  /* 0x0000000d0200720c */ /* 0x040fe20003f64070 */
[C---:B------:R-:W-:Y:S01]  /*0c00*/  IMAD R25, R2.reuse, R4, R25 ;  /* 0x0000000402197224 */ /* 0x040fe200078e0219 */
[----:B------:R-:W-:Y:S01]  /*0c10*/  ISETP.GT.U32.AND P5, PT, R2, R5, PT ;  /* 0x000000050200720c */ /* 0x000fe20003fa4070 */
[----:B------:R-:W-:Y:S01]  /*0c20*/  @!P0 IMAD.IADD R20, R20, 0x1, -R0 ;  /* 0x0000000114148824 */ /* 0x000fe200078e0a00 */
[----:B------:R-:W-:Y:S01]  /*0c30*/  ISETP.GE.AND P0, PT, R18, RZ, PT ;  /* 0x000000ff1200720c */ /* 0x000fe20003f06270 */
[--C-:B------:R-:W-:Y:S01]  /*0c40*/  @!P2 IMAD.IADD R15, R15, 0x1, -R2.reuse ;  /* 0x000000010f0fa824 */ /* 0x100fe200078e0a02 */
[C---:B------:R-:W-:Y:S01]  /*0c50*/  ISETP.GT.U32.AND P2, PT, R2.reuse, R11, PT ;  /* 0x0000000b0200720c */ /* 0x040fe20003f44070 */
[--C-:B------:R-:W-:Y:S01]  /*0c60*/  @!P4 IMAD.IADD R7, R7, 0x1, -R2.reuse ;  /* 0x000000010707c824 */ /* 0x100fe200078e0a02 */
[C---:B------:R-:W-:Y:S01]  /*0c70*/  ISETP.GT.U32.AND P4, PT, R2.reuse, R25, PT ;  /* 0x000000190200720c */ /* 0x040fe20003f84070 */
[--C-:B------:R-:W-:Y:S01]  /*0c80*/  @!P6 IMAD.IADD R23, R23, 0x1, -R2.reuse ;  /* 0x000000011717e824 */ /* 0x100fe200078e0a02 */
[C---:B------:R-:W-:Y:S01]  /*0c90*/  LOP3.LUT R0, R19.reuse, 0x1c0, RZ, 0xc0, !PT ;  /* 0x000001c013007812 */ /* 0x040fe200078ec0ff */
[----:B------:R-:W-:Y:S01]  /*0ca0*/  IMAD.SHL.U32 R4, R19, 0x2, RZ ;  /* 0x0000000213047824 */ /* 0x000fe200078e00ff */
[C---:B------:R-:W-:Y:S01]  /*0cb0*/  ISETP.GT.U32.AND P1, PT, R2.reuse, R7, PT ;  /* 0x000000070200720c */ /* 0x040fe20003f24070 */
[--C-:B------:R-:W-:Y:S01]  /*0cc0*/  @!P3 IMAD.IADD R13, R13, 0x1, -R2.reuse ;  /* 0x000000010d0db824 */ /* 0x100fe200078e0a02 */
[----:B------:R-:W-:Y:S01]  /*0cd0*/  ISETP.LE.AND P3, PT, RZ, UR5, PT ;  /* 0x00000005ff007c0c */ /* 0x000fe2000bf63270 */
[----:B------:R-:W-:Y:S01]  /*0ce0*/  @!P5 IMAD.IADD R5, R5, 0x1, -R2 ;  /* 0x000000010505d824 */ /* 0x000fe200078e0a02 */
[C---:B------:R-:W-:Y:S01]  /*0cf0*/  ISETP.GT.U32.AND P5, PT, R2.reuse, R21, PT ;  /* 0x000000150200720c */ /* 0x040fe20003fa4070 */
[----:B------:R-:W-:Y:S01]  /*0d00*/  @!P0 IMAD.MOV R20, RZ, RZ, -R20 ;  /* 0x000000ffff148224 */ /* 0x000fe200078e0a14 */
[----:B------:R-:W-:Y:S01]  /*0d10*/  ISETP.GT.U32.AND P6, PT, R2, R23, PT ;  /* 0x000000170200720c */ /* 0x000fe20003fc4070 */
[--C-:B------:R-:W-:Y:S01]  /*0d20*/  @!P2 IMAD.IADD R11, R11, 0x1, -R2.reuse ;  /* 0x000000010b0ba824 */ /* 0x100fe200078e0a02 */
[----:B------:R-:W-:Y:S01]  /*0d30*/  ISETP.NE.AND P2, PT, R8, RZ, PT ;  /* 0x000000ff0800720c */ /* 0x000fe20003f45270 */
[--C-:B------:R-:W-:Y:S01]  /*0d40*/  @!P4 IMAD.IADD R25, R25, 0x1, -R2.reuse ;  /* 0x000000011919c824 */ /* 0x100fe200078e0a02 */
[----:B------:R-:W-:Y:S01]  /*0d50*/  ISETP.LE.AND P0, PT, RZ, UR6, PT ;  /* 0x00000006ff007c0c */ /* 0x000fe2000bf03270 */
[----:B------:R-:W-:Y:S01]  /*0d60*/  ULDC UR6, c[0x0][0x234] ;  /* 0x00008d0000067ab9 */ /* 0x000fe20000000800 */
[----:B------:R-:W-:Y:S01]  /*0d70*/  ISETP.GT.U32.AND P4, PT, R2, R15, PT ;  /* 0x0000000f0200720c */ /* 0x000fe20003f84070 */
[----:B------:R-:W-:Y:S01]  /*0d80*/  @!P1 IMAD.IADD R7, R7, 0x1, -R2 ;  /* 0x0000000107079824 */ /* 0x000fe200078e0a02 */
[----:B------:R-:W-:Y:S01]  /*0d90*/  LOP3.LUT R4, R4, 0x3fe, RZ, 0xc0, !PT ;  /* 0x000003fe04047812 */ /* 0x000fe200078ec0ff */
[----:B------:R-:W-:Y:S01]  /*0da0*/  @!P3 IMAD.MOV R5, RZ, RZ, -R5 ;  /* 0x000000ffff05b224 */ /* 0x000fe200078e0a05 */
[----:B------:R-:W-:Y:S01]  /*0db0*/  SHF.R.U32.HI R27, RZ, 0x2, R0 ;  /* 0x00000002ff1b7819 */ /* 0x000fe20000011600 */
[--C-:B------:R-:W-:Y:S01]  /*0dc0*/  @!P5 IMAD.IADD R21, R21, 0x1, -R2.reuse ;  /* 0x000000011515d824 */ /* 0x100fe200078e0a02 */
[C---:B------:R-:W-:Y:S01]  /*0dd0*/  LOP3.LUT R0, R4.reuse, 0x30, R29, 0x78, !PT ;  /* 0x0000003004007812 */ /* 0x040fe200078e781d */
[----:B------:R-:W-:Y:S01]  /*0de0*/  @!P6 IMAD.IADD R23, R23, 0x1, -R2 ;  /* 0x000000011717e824 */ /* 0x000fe200078e0a02 */
[----:B------:R-:W-:-:S02]  /*0df0*/  LOP3.LUT R16, R4, R27, RZ, 0x3c, !PT ;  /* 0x0000001b04107212 */ /* 0x000fc400078e3cff */
[----:B------:R-:W-:Y:S01]  /*0e00*/  CS2R R26, SRZ ;  /* 0x00000000001a7805 */ /* 0x000fe2000001ff00 */
[----:B------:R-:W1:Y:S01]  /*0e10*/  LDC R4, c[0x0][0x240] ;  /* 0x00009000ff047b82 */ /* 0x000e620000000800 */
[----:B------:R-:W-:Y:S01]  /*0e20*/  ISETP.GT.U32.AND P1, PT, R2, R25, PT ;  /* 0x000000190200720c */ /* 0x000fe20003f24070 */
[----:B------:R-:W-:Y:S01]  /*0e30*/  @!P0 IMAD.MOV R7, RZ, RZ, -R7 ;  /* 0x000000ffff078224 */ /* 0x000fe200078e0a07 */
[----:B------:R-:W-:Y:S01]  /*0e40*/  ISETP.LE.AND P3, PT, RZ, UR10, PT ;  /* 0x0000000aff007c0c */ /* 0x000fe2000bf63270 */
[----:B------:R-:W-:Y:S01]  /*0e50*/  @!P4 IMAD.IADD R15, R15, 0x1, -R2 ;  /* 0x000000010f0fc824 */ /* 0x000fe200078e0a02 */
[----:B------:R-:W-:Y:S02]  /*0e60*/  ISETP.LE.AND P5, PT, RZ, UR9, PT ;  /* 0x00000009ff007c0c */ /* 0x000fe4000bfa3270 */
[----:B------:R-:W-:Y:S02]  /*0e70*/  CS2R R28, SRZ ;  /* 0x00000000001c7805 */ /* 0x000fe4000001ff00 */
[----:B------:R-:W-:Y:S01]  /*0e80*/  @!P2 LOP3.LUT R20, RZ, R8, RZ, 0x33, !PT ;  /* 0x00000008ff14a212 */ /* 0x000fe200078e33ff */
[----:B------:R-:W-:Y:S01]  /*0e90*/  UMOV UR9, 0x40000040 ;  /* 0x4000004000097882 */ /* 0x000fe20000000000 */
[----:B------:R-:W-:-:S02]  /*0ea0*/  ISETP.LE.AND P2, PT, RZ, UR7, PT ;  /* 0x00000007ff007c0c */ /* 0x000fc4000bf43270 */
[----:B------:R-:W-:Y:S01]  /*0eb0*/  ISETP.LE.AND P6, PT, RZ, UR8, PT ;  /* 0x00000008ff007c0c */ /* 0x000fe2000bfc3270 */
[----:B------:R-:W-:Y:S01]  /*0ec0*/  IMAD R20, R20, UR6, RZ ;  /* 0x0000000614147c24 */ /* 0x000fe2000f8e02ff */
[----:B------:R-:W-:Y:S01]  /*0ed0*/  ISETP.LE.AND P0, PT, RZ, UR4, PT ;  /* 0x00000004ff007c0c */ /* 0x000fe2000bf03270 */
[----:B------:R-:W-:Y:S01]  /*0ee0*/  @!P1 IMAD.IADD R25, R25, 0x1, -R2 ;  /* 0x0000000119199824 */ /* 0x000fe200078e0a02 */
[----:B------:R-:W-:Y:S01]  /*0ef0*/  ISETP.LE.AND P4, PT, RZ, UR11, PT ;  /* 0x0000000bff007c0c */ /* 0x000fe2000bf83270 */
[----:B------:R-:W-:Y:S01]  /*0f00*/  @!P3 IMAD.MOV R21, RZ, RZ, -R21 ;  /* 0x000000ffff15b224 */ /* 0x000fe200078e0a15 */
[----:B------:R-:W-:Y:S01]  /*0f10*/  ISETP.NE.AND P1, PT, R9, RZ, PT ;  /* 0x000000ff0900720c */ /* 0x000fe20003f25270 */
[----:B------:R-:W-:Y:S01]  /*0f20*/  @!P5 IMAD.MOV R15, RZ, RZ, -R15 ;  /* 0x000000ffff0fd224 */ /* 0x000fe200078e0a0f */
[----:B------:R-:W-:Y:S01]  /*0f30*/  LOP3.LUT R2, RZ, R9, RZ, 0x33, !PT ;  /* 0x00000009ff027212 */ /* 0x000fe200078e33ff */
[----:B------:R-:W-:Y:S01]  /*0f40*/  ULDC.64 UR4, c[0x0][0x210] ;  /* 0x0000840000047ab9 */ /* 0x000fe20000000a00 */
[----:B------:R-:W-:Y:S01]  /*0f50*/  UMOV UR8, 0x80 ;  /* 0x0000008000087882 */ /* 0x000fe20000000000 */
[----:B------:R-:W-:Y:S01]  /*0f60*/  @!P2 IMAD.MOV R11, RZ, RZ, -R11 ;  /* 0x000000ffff0ba224 */ /* 0x000fe200078e0a0b */
[C---:B------:R-:W-:Y:S01]  /*0f70*/  SEL R5, R2.reuse, R5, !P1 ;  /* 0x0000000502057207 */ /* 0x040fe20004800000 */
[----:B------:R-:W-:Y:S01]  /*0f80*/  @!P6 IMAD.MOV R13, RZ, RZ, -R13 ;  /* 0x000000ffff0de224 */ /* 0x000fe200078e0a0d */
[C---:B------:R-:W-:Y:S01]  /*0f90*/  SEL R7, R2.reuse, R7, !P1 ;  /* 0x0000000702077207 */ /* 0x040fe20004800000 */
[----:B------:R-:W-:Y:S01]  /*0fa0*/  @!P0 IMAD.MOV R23, RZ, RZ, -R23 ;  /* 0x000000ffff178224 */ /* 0x000fe200078e0a17 */
[C---:B------:R-:W-:Y:S01]  /*0fb0*/  SEL R21, R2.reuse, R21, !P1 ;  /* 0x0000001502157207 */ /* 0x040fe20004800000 */
[----:B------:R-:W-:Y:S01]  /*0fc0*/  @!P4 IMAD.MOV R25, RZ, RZ, -R25 ;  /* 0x000000ffff19c224 */ /* 0x000fe200078e0a19 */
[C---:B------:R-:W-:Y:S01]  /*0fd0*/  SEL R15, R2.reuse, R15, !P1 ;  /* 0x0000000f020f7207 */ /* 0x040fe20004800000 */
[-C--:B-1----:R-:W-:Y:S01]  /*0fe0*/  IMAD R5, R5, R4.reuse, RZ ;  /* 0x0000000405057224 */ /* 0x082fe200078e02ff */
[C---:B------:R-:W-:Y:S01]  /*0ff0*/  SEL R11, R2.reuse, R11, !P1 ;  /* 0x0000000b020b7207 */ /* 0x040fe20004800000 */
[-C--:B------:R-:W-:Y:S01]  /*1000*/  IMAD R7, R7, R4.reuse, RZ ;  /* 0x0000000407077224 */ /* 0x080fe200078e02ff */
[C---:B------:R-:W-:Y:S01]  /*1010*/  SEL R13, R2.reuse, R13, !P1 ;  /* 0x0000000d020d7207 */ /* 0x040fe20004800000 */
[-C--:B------:R-:W-:Y:S01]  /*1020*/  IMAD R22, R21, R4.reuse, RZ ;  /* 0x0000000415167224 */ /* 0x080fe200078e02ff */
[C---:B------:R-:W-:Y:S01]  /*1030*/  SEL R23, R2.reuse, R23, !P1 ;  /* 0x0000001702177207 */ /* 0x040fe20004800000 */
[-C--:B------:R-:W-:Y:S01]  /*1040*/  IMAD R3, R15, R4.reuse, RZ ;  /* 0x000000040f037224 */ /* 0x080fe200078e02ff */
[----:B------:R-:W-:Y:S01]  /*1050*/  SEL R2, R2, R25, !P1 ;  /* 0x0000001902027207 */ /* 0x000fe20004800000 */
[-C--:B------:R-:W-:Y:S01]  /*1060*/  IMAD R11, R11, R4.reuse, RZ ;  /* 0x000000040b0b7224 */ /* 0x080fe200078e02ff */
[----:B------:R-:W-:Y:S01]  /*1070*/  LOP3.LUT R21, R17, 0x8, RZ, 0xfc, !PT ;  /* 0x0000000811157812 */ /* 0x000fe200078efcff */
[----:B------:R-:W-:Y:S01]  /*1080*/  IMAD R9, R13, R4, RZ ;  /* 0x000000040d097224 */ /* 0x000fe200078e02ff */
[----:B0-----:R-:W-:Y:S01]  /*1090*/  LEA R14, P6, R5, R56, 0x1 ;  /* 0x00000038050e7211 */ /* 0x001fe200078c08ff */
[----:B------:R-:W-:Y:S01]  /*10a0*/  IMAD R24, R23, R4, RZ ;  /* 0x0000000417187224 */ /* 0x000fe200078e02ff */
[----:B------:R-:W-:Y:S01]  /*10b0*/  LEA R12, P5, R7, R56, 0x1 ;  /* 0x00000038070c7211 */ /* 0x000fe200078a08ff */
[----:B------:R-:W-:Y:S01]  /*10c0*/  IMAD R54, R2, R4, RZ ;  /* 0x0000000402367224 */ /* 0x000fe200078e02ff */
[----:B------:R-:W-:Y:S01]  /*10d0*/  LEA R6, P2, R3, R56, 0x1 ;  /* 0x0000003803067211 */ /* 0x000fe200078408ff */
[----:B------:R-:W-:Y:S01]  /*10e0*/  IMAD R21, R21, R42, RZ ;  /* 0x0000002a15157224 */ /* 0x000fe200078e02ff */
[----:B------:R-:W-:-:S02]  /*10f0*/  LEA R10, P4, R11, R56, 0x1 ;  /* 0x000000380b0a7211 */ /* 0x000fc400078808ff */
[-C--:B------:R-:W-:Y:S02]  /*1100*/  LEA R8, P3, R9, R56.reuse, 0x1 ;  /* 0x0000003809087211 */ /* 0x080fe400078608ff */
[-C--:B------:R-:W-:Y:S02]  /*1110*/  LEA R4, P1, R22, R56.reuse, 0x1 ;  /* 0x0000003816047211 */ /* 0x080fe400078208ff */
[-C--:B------:R-:W-:Y:S02]  /*1120*/  LEA R2, P0, R24, R56.reuse, 0x1 ;  /* 0x0000003818027211 */ /* 0x080fe400078008ff */
[-C--:B------:R-:W-:Y:S02]  /*1130*/  LEA.HI.X.SX32 R15, R5, R57.reuse, 0x1, P6 ;  /* 0x00000039050f7211 */ /* 0x080fe400030f0eff */
[----:B------:R-:W-:Y:S02]  /*1140*/  LEA.HI.X.SX32 R13, R7, R57, 0x1, P5 ;  /* 0x00000039070d7211 */ /* 0x000fe400028f0eff */
[----:B------:R-:W-:-:S02]  /*1150*/  LEA R56, P6, R54, R56, 0x1 ;  /* 0x0000003836387211 */ /* 0x000fc400078c08ff */
[-C--:B------:R-:W-:Y:S02]  /*1160*/  LEA.HI.X.SX32 R7, R3, R57.reuse, 0x1, P2 ;  /* 0x0000003903077211 */ /* 0x080fe400010f0eff */
[----:B------:R-:W-:Y:S02]  /*1170*/  LEA R49, P2, R21, UR4, 0x1 ;  /* 0x0000000415317c11 */ /* 0x000fe4000f8408ff */
[-C--:B------:R-:W-:Y:S02]  /*1180*/  LEA.HI.X.SX32 R11, R11, R57.reuse, 0x1, P4 ;  /* 0x000000390b0b7211 */ /* 0x080fe400020f0eff */
[-C--:B------:R-:W-:Y:S02]  /*1190*/  LEA.HI.X.SX32 R9, R9, R57.reuse, 0x1, P3 ;  /* 0x0000003909097211 */ /* 0x080fe400018f0eff */
[-C--:B------:R-:W-:Y:S02]  /*11a0*/  LEA.HI.X.SX32 R5, R22, R57.reuse, 0x1, P1 ;  /* 0x0000003916057211 */ /* 0x080fe400008f0eff */
[----:B------:R-:W-:-:S02]  /*11b0*/  LEA.HI.X.SX32 R3, R24, R57, 0x1, P0 ;  /* 0x0000003918037211 */ /* 0x000fc400000f0eff */
[----:B------:R-:W-:Y:S02]  /*11c0*/  LEA.HI.X.SX32 R54, R54, R57, 0x1, P6 ;  /* 0x0000003936367211 */ /* 0x000fe400030f0eff */
[----:B------:R-:W-:Y:S02]  /*11d0*/  LEA.HI.X.SX32 R57, R21, UR5, 0x1, P2 ;  /* 0x0000000515397c11 */ /* 0x000fe400090f0eff */
[----:B------:R-:W0:Y:S01]  /*11e0*/  LDC R21, c[0x0][0x23c] ;  /* 0x00008f00ff157b82 */ /* 0x000e220000000800 */
[C---:B------:R-:W-:Y:S02]  /*11f0*/  LOP3.LUT R25, R17.reuse, 0x18, RZ, 0xfc, !PT ;  /* 0x0000001811197812 */ /* 0x040fe400078efcff */
[----:B------:R-:W-:Y:S02]  /*1200*/  LOP3.LUT R23, R17, 0x10, RZ, 0xfc, !PT ;  /* 0x0000001011177812 */ /* 0x000fe400078efcff */
[----:B------:R-:W-:Y:S01]  /*1210*/  LEA R51, P3, R59, UR4, 0x1 ;  /* 0x000000043b337c11 */ /* 0x000fe2000f8608ff */
[----:B------:R-:W-:-:S02]  /*1220*/  IMAD R25, R25, R42, RZ ;  /* 0x0000002a19197224 */ /* 0x000fc400078e02ff */
[----:B------:R-:W-:Y:S01]  /*1230*/  IMAD R23, R23, R42, RZ ;  /* 0x0000002a17177224 */ /* 0x000fe200078e02ff */
[----:B------:R-:W-:Y:S01]  /*1240*/  LEA.HI.X.SX32 R59, R59, UR5, 0x1, P3 ;  /* 0x000000053b3b7c11 */ /* 0x000fe200098f0eff */
[----:B------:R-:W-:Y:S01]  /*1250*/  IMAD.SHL.U32 R42, R42, 0x20, RZ ;  /* 0x000000202a2a7824 */ /* 0x000fe200078e00ff */
[----:B------:R-:W-:Y:S02]  /*1260*/  LEA R43, P0, R25, UR4, 0x1 ;  /* 0x00000004192b7c11 */ /* 0x000fe4000f8008ff */
[----:B------:R-:W-:Y:S01]  /*1270*/  LEA R47, P1, R23, UR4, 0x1 ;  /* 0x00000004172f7c11 */ /* 0x000fe2000f8208ff */
[----:B------:R-:W-:Y:S01]  /*1280*/  UIADD3 UR4, UR12, 0x2000, URZ ;  /* 0x000020000c047890 */ /* 0x000fe2000fffe03f */
[----:B------:R-:W-:Y:S02]  /*1290*/  LEA.HI.X.SX32 R53, R25, UR5, 0x1, P0 ;  /* 0x0000000519357c11 */ /* 0x000fe400080f0eff */
[----:B------:R-:W-:Y:S02]  /*12a0*/  CS2R R24, SRZ ;  /* 0x0000000000187805 */ /* 0x000fe4000001ff00 */
[----:B------:R-:W-:Y:S01]  /*12b0*/  LEA.HI.X.SX32 R55, R23, UR5, 0x1, P1 ;  /* 0x0000000517377c11 */ /* 0x000fe200088f0eff */
[----:B------:R-:W-:Y:S01]  /*12c0*/  USHF.R.U32.HI UR4, URZ, 0x4, UR4 ;  /* 0x000000043f047899 */ /* 0x000fe20008011604 */
[----:B------:R-:W-:-:S03]  /*12d0*/  UMOV UR5, URZ ;  /* 0x0000003f00057c82 */ /* 0x000fc60008000000 */
[----:B------:R-:W-:Y:S01]  /*12e0*/  USGXT.U32 UR4, UR4, 0xe ;  /* 0x0000000e0404789a */ /* 0x000fe20008000000 */
[----:B0-----:R-:W-:Y:S02]  /*12f0*/  IMAD R46, R46, R21, RZ ;  /* 0x000000152e2e7224 */ /* 0x001fe400078e02ff */
[----:B------:R-:W-:Y:S01]  /*1300*/  IMAD.SHL.U32 R48, R21, 0x20, RZ ;  /* 0x0000002015307824 */ /* 0x000fe200078e00ff */
[----:B------:R-:W-:Y:S01]  /*1310*/  UIADD3.64 UR8, UR4, UR8, URZ ;  /* 0x0000000804087297 */ /* 0x000fe2000fffe03f */
[----:B------:R-:W-:-:S11]  /*1320*/  IMAD.WIDE R20, R20, 0x2, RZ ;  /* 0x0000000214147825 */ /* 0x000fd600078e02ff */
.L_x_1:
[C---:B------:R-:W-:Y:S02]  /*1330*/  ISETP.GE.AND P0, PT, R17.reuse, UR16, PT ;  /* 0x0000001011007c0c */ /* 0x040fe4000bf06270 */
[----:B------:R-:W-:Y:S02]  /*1340*/  LOP3.LUT R23, R17, 0x8, RZ, 0xfc, !PT ;  /* 0x0000000811177812 */ /* 0x000fe400078efcff */
[C---:B------:R-:W-:Y:S02]  /*1350*/  IADD3 R22, P1, R20.reuse, R51, RZ ;  /* 0x0000003314167210 */ /* 0x040fe40007f3e0ff */
[----:B------:R-:W-:Y:S02]  /*1360*/  ISETP.GE.AND P2, PT, R23, UR16, PT ;  /* 0x0000001017007c0c */ /* 0x000fe4000bf46270 */
[----:B------:R-:W-:Y:S01]  /*1370*/  PRMT R61, RZ, 0x7610, R61 ;  /* 0x00007610ff3d7816 */ /* 0x000fe2000000003d */
[----:B------:R-:W-:Y:S01]  /*1380*/  IMAD.X R23, R21, 0x1, R59, P1 ;  /* 0x0000000115177824 */ /* 0x000fe200008e063b */
[----:B------:R-:W-:-:S04]  /*1390*/  IADD3 R40, P1, R20, R49, RZ ;  /* 0x0000003114287210 */ /* 0x000fc80007f3e0ff */
[----:B------:R0:W2:Y:S01]  /*13a0*/  @!P0 LDG.E.U16 R61, desc[UR14][R22.64] ;  /* 0x0000000e163d8981 */ /* 0x0000a2000c1e1500 */
[----:B------:R-:W-:Y:S01]  /*13b0*/  PRMT R52, RZ, 0x7610, R52 ;  /* 0x00007610ff347816 */ /* 0x000fe20000000034 */
[----:B------:R-:W-:Y:S01]  /*13c0*/  IMAD.X R41, R21, 0x1, R57, P1 ;  /* 0x0000000115297824 */ /* 0x000fe200008e0639 */
[----:B------:R-:W-:-:S04]  /*13d0*/  LOP3.LUT R44, R17, 0x10, RZ, 0xfc, !PT ;  /* 0x00000010112c7812 */ /* 0x000fc800078efcff */
[----:B------:R1:W3:Y:S01]  /*13e0*/  @!P2 LDG.E.U16 R52, desc[UR14][R40.64] ;  /* 0x0000000e2834a981 */ /* 0x0002e2000c1e1500 */
[----:B------:R-:W-:Y:S02]  /*13f0*/  ISETP.GE.AND P1, PT, R44, UR16, PT ;  /* 0x000000102c007c0c */ /* 0x000fe4000bf26270 */
[----:B------:R-:W-:Y:S02]  /*1400*/  LOP3.LUT R45, R17, 0x18, RZ, 0xfc, !PT ;  /* 0x00000018112d7812 */ /* 0x000fe400078efcff */
[C---:B------:R-:W-:Y:S02]  /*1410*/  IADD3 R44, P0, R20.reuse, R47, RZ ;  /* 0x0000002f142c7210 */ /* 0x040fe40007f1e0ff */
[----:B------:R-:W-:Y:S02]  /*1420*/  ISETP.GE.AND P2, PT, R45, UR16, PT ;  /* 0x000000102d007c0c */ /* 0x000fe4000bf46270 */
[----:B------:R-:W-:Y:S01]  /*1430*/  PRMT R58, RZ, 0x7610, R58 ;  /* 0x00007610ff3a7816 */ /* 0x000fe2000000003a */
[----:B------:R-:W-:Y:S01]  /*1440*/  IMAD.X R45, R21, 0x1, R55, P0 ;  /* 0x00000001152d7824 */ /* 0x000fe200000e0637 */
[----:B0-----:R-:W-:-:S04]  /*1450*/  IADD3 R22, P0, R20, R43, RZ ;  /* 0x0000002b14167210 */ /* 0x001fc80007f1e0ff */
[----:B------:R-:W4:Y:S01]  /*1460*/  @!P1 LDG.E.U16 R58, desc[UR14][R44.64] ;  /* 0x0000000e2c3a9981 */ /* 0x000f22000c1e1500 */
[----:B------:R-:W-:Y:S01]  /*1470*/  PRMT R60, RZ, 0x7610, R60 ;  /* 0x00007610ff3c7816 */ /* 0x000fe2000000003c */
[----:B------:R-:W-:-:S05]  /*1480*/  IMAD.X R23, R21, 0x1, R53, P0 ;  /* 0x0000000115177824 */ /* 0x000fca00000e0635 */
[----:B------:R0:W5:Y:S01]  /*1490*/  @!P2 LDG.E.U16 R60, desc[UR14][R22.64] ;  /* 0x0000000e163ca981 */ /* 0x000162000c1e1500 */
[----:B------:R-:W-:Y:S01]  /*14a0*/  BAR.SYNC.DEFER_BLOCKING 0x0 ;  /* 0x0000000000007b1d */ /* 0x000fe20000010000 */
[----:B-1----:R-:W-:-:S04]  /*14b0*/  LOP3.LUT R40, R19, 0x1f, RZ, 0xc0, !PT ;  /* 0x0000001f13287812 */ /* 0x002fc800078ec0ff */
[----:B------:R-:W-:Y:S01]  /*14c0*/  ISETP.GE.AND P0, PT, R40, UR16, PT ;  /* 0x0000001028007c0c */ /* 0x000fe2000bf06270 */
[----:B0-----:R-:W-:Y:S02]  /*14d0*/  IMAD.MOV.U32 R22, RZ, RZ, R56 ;  /* 0x000000ffff167224 */ /* 0x001fe400078e0038 */
[--C-:B------:R-:W-:Y:S01]  /*14e0*/  IMAD.MOV.U32 R23, RZ, RZ, R54.reuse ;  /* 0x000000ffff177224 */ /* 0x100fe200078e0036 */
[----:B------:R-:W-:Y:S01]  /*14f0*/  PRMT R54, RZ, 0x7610, R54 ;  /* 0x00007610ff367816 */ /* 0x000fe20000000036 */
[----:B------:R-:W-:Y:S01]  /*1500*/  IMAD.WIDE R40, R46, 0x2, R22 ;  /* 0x000000022e287825 */ /* 0x000fe200078e0216 */
[----:B------:R-:W-:-:S07]  /*1510*/  PRMT R45, RZ, 0x7610, R45 ;  /* 0x00007610ff2d7816 */ /* 0x000fce000000002d */
[----:B------:R0:W5:Y:S02]  /*1520*/  @!P0 LDG.E.U16 R54, desc[UR14][R40.64] ;  /* 0x0000000e28368981 */ /* 0x000164000c1e1500 */
[----:B0-----:R-:W-:Y:S02]  /*1530*/  IMAD.MOV.U32 R40, RZ, RZ, R2 ;  /* 0x000000ffff287224 */ /* 0x001fe400078e0002 */
[----:B------:R-:W-:Y:S02]  /*1540*/  IMAD.MOV.U32 R41, RZ, RZ, R3 ;  /* 0x000000ffff297224 */ /* 0x000fe400078e0003 */
[----:B------:R-:W-:Y:S01]  /*1550*/  IMAD.WIDE R2, R46, 0x2, R40 ;  /* 0x000000022e027825 */ /* 0x000fe200078e0228 */
[----:B------:R-:W-:-:S04]  /*1560*/  PRMT R44, RZ, 0x7610, R44 ;  /* 0x00007610ff2c7816 */ /* 0x000fc8000000002c */
[----:B------:R0:W5:Y:S02]  /*1570*/  @!P0 LDG.E.U16 R45, desc[UR14][R2.64] ;  /* 0x0000000e022d8981 */ /* 0x000164000c1e1500 */
[----:B0-----:R-:W-:Y:S02]  /*1580*/  IMAD.MOV.U32 R2, RZ, RZ, R4 ;  /* 0x000000ffff027224 */ /* 0x001fe400078e0004 */
[----:B------:R-:W-:Y:S02]  /*1590*/  IMAD.MOV.U32 R3, RZ, RZ, R5 ;  /* 0x000000ffff037224 */ /* 0x000fe400078e0005 */
[----:B------:R-:W-:-:S05]  /*15a0*/  IMAD.WIDE R4, R46, 0x2, R2 ;  /* 0x000000022e047825 */ /* 0x000fca00078e0202 */
[----:B------:R0:W5:Y:S02]  /*15b0*/  @!P0 LDG.E.U16 R44, desc[UR14][R4.64] ;  /* 0x0000000e042c8981 */ /* 0x000164000c1e1500 */
[----:B0-----:R-:W-:Y:S02]  /*15c0*/  IMAD.MOV.U32 R4, RZ, RZ, R6 ;  /* 0x000000ffff047224 */ /* 0x001fe400078e0006 */
[----:B------:R-:W-:Y:S02]  /*15d0*/  IMAD.MOV.U32 R5, RZ, RZ, R7 ;  /* 0x000000ffff057224 */ /* 0x000fe400078e0007 */
[----:B------:R-:W-:Y:S01]  /*15e0*/  IMAD.WIDE R6, R46, 0x2, R4 ;  /* 0x000000022e067825 */ /* 0x000fe200078e0204 */
[----:B------:R-:W-:Y:S01]  /*15f0*/  PRMT R56, RZ, 0x7610, R56 ;  /* 0x00007610ff387816 */ /* 0x000fe20000000038 */
[----:B--2---:R0:W-:Y:S02]  /*1600*/  STS.U16 [R16+UR12+0x2000], R61 ;  /* 0x0020003d10007988 */ /* 0x0041e4000800040c */
[----:B0-----:R-:W-:-:S02]  /*1610*/  PRMT R61, RZ, 0x7610, R61 ;  /* 0x00007610ff3d7816 */ /* 0x001fc4000000003d */
[----:B---3--:R0:W-:Y:S04]  /*1620*/  STS.U16 [R16+UR12+0x2400], R52 ;  /* 0x0024003410007988 */ /* 0x0081e8000800040c */
[----:B------:R1:W2:Y:S01]  /*1630*/  @!P0 LDG.E.U16 R61, desc[UR14][R6.64] ;  /* 0x0000000e063d8981 */ /* 0x0002a2000c1e1500 */
[----:B0-----:R-:W-:Y:S01]  /*1640*/  PRMT R52, RZ, 0x7610, R52 ;  /* 0x00007610ff347816 */ /* 0x001fe20000000034 */
[----:B-1----:R-:W-:Y:S02]  /*1650*/  IMAD.MOV.U32 R6, RZ, RZ, R8 ;  /* 0x000000ffff067224 */ /* 0x002fe400078e0008 */
[----:B------:R-:W-:Y:S02]  /*1660*/  IMAD.MOV.U32 R7, RZ, RZ, R9 ;  /* 0x000000ffff077224 */ /* 0x000fe400078e0009 */
[----:B------:R-:W-:-:S05]  /*1670*/  IMAD.WIDE R8, R46, 0x2, R6 ;  /* 0x000000022e087825 */ /* 0x000fca00078e0206 */
[----:B------:R0:W3:Y:S02]  /*1680*/  @!P0 LDG.E.U16 R52, desc[UR14][R8.64] ;  /* 0x0000000e08348981 */ /* 0x0000e4000c1e1500 */
[----:B0-----:R-:W-:Y:S02]  /*1690*/  IMAD.MOV.U32 R8, RZ, RZ, R10 ;  /* 0x000000ffff087224 */ /* 0x001fe400078e000a */
[----:B------:R-:W-:Y:S02]  /*16a0*/  IMAD.MOV.U32 R9, RZ, RZ, R11 ;  /* 0x000000ffff097224 */ /* 0x000fe400078e000b */
[----:B------:R-:W-:Y:S01]  /*16b0*/  IMAD.WIDE R10, R46, 0x2, R8 ;  /* 0x000000022e0a7825 */ /* 0x000fe200078e0208 */
[----:B----4-:R0:W-:Y:S04]  /*16c0*/  STS.U16 [R16+UR12+0x2800], R58 ;  /* 0x0028003a10007988 */ /* 0x0101e8000800040c */
[----:B------:R1:W4:Y:S01]  /*16d0*/  @!P0 LDG.E.U16 R56, desc[UR14][R10.64] ;  /* 0x0000000e0a388981 */ /* 0x000322000c1e1500 */
[----:B0-----:R-:W-:Y:S01]  /*16e0*/  PRMT R58, RZ, 0x7610, R58 ;  /* 0x00007610ff3a7816 */ /* 0x001fe2000000003a */
[----:B-1----:R-:W-:-:S02]  /*16f0*/  IMAD.MOV.U32 R10, RZ, RZ, R12 ;  /* 0x000000ffff0a7224 */ /* 0x002fc400078e000c */
[----:B------:R-:W-:Y:S02]  /*1700*/  IMAD.MOV.U32 R11, RZ, RZ, R13 ;  /* 0x000000ffff0b7224 */ /* 0x000fe400078e000d */
[----:B------:R-:W-:Y:S01]  /*1710*/  IMAD.WIDE R12, R46, 0x2, R10 ;  /* 0x000000022e0c7825 */ /* 0x000fe200078e020a */
[----:B-----5:R0:W-:Y:S04]  /*1720*/  STS.U16 [R16+UR12+0x2c00], R60 ;  /* 0x002c003c10007988 */ /* 0x0201e8000800040c */
[----:B------:R1:W5:Y:S01]  /*1730*/  @!P0 LDG.E.U16 R58, desc[UR14][R12.64] ;  /* 0x0000000e0c3a8981 */ /* 0x000362000c1e1500 */
[----:B0-----:R-:W-:Y:S01]  /*1740*/  PRMT R60, RZ, 0x7610, R60 ;  /* 0x00007610ff3c7816 */ /* 0x001fe2000000003c */
[----:B-1----:R-:W-:Y:S02]  /*1750*/  IMAD.MOV.U32 R12, RZ, RZ, R14 ;  /* 0x000000ffff0c7224 */ /* 0x002fe400078e000e */
[----:B------:R-:W-:-:S02]  /*1760*/  IMAD.MOV.U32 R13, RZ, RZ, R15 ;  /* 0x000000ffff0d7224 */ /* 0x000fc400078e000f */
[----:B------:R-:W-:-:S05]  /*1770*/  IMAD.WIDE R14, R46, 0x2, R12 ;  /* 0x000000022e0e7825 */ /* 0x000fca00078e020c */
[----:B------:R0:W5:Y:S04]  /*1780*/  @!P0 LDG.E.U16 R60, desc[UR14][R14.64] ;  /* 0x0000000e0e3c8981 */ /* 0x000168000c1e1500 */
[----:B------:R-:W-:Y:S04]  /*1790*/  STS.U16 [R0+UR12], R54 ;  /* 0x0000003600007988 */ /* 0x000fe8000800040c */
[----:B------:R-:W-:Y:S04]  /*17a0*/  STS.U16 [R0+UR12+0x400], R45 ;  /* 0x0004002d00007988 */ /* 0x000fe8000800040c */
[----:B------:R-:W-:Y:S01]  /*17b0*/  STS.U16 [R0+UR12+0x800], R44 ;  /* 0x0008002c00007988 */ /* 0x000fe2000800040c */
[----:B------:R-:W-:-:S04]  /*17c0*/  USHF.L.U32 UR6, UR17, 0x5, URZ ;  /* 0x0000000511067899 */ /* 0x000fc8000800063f */
[----:B------:R-:W-:-:S04]  /*17d0*/  ULOP3.LUT UR6, UR6, 0x180, URZ, 0xc0, !UPT ;  /* 0x0000018006067892 */ /* 0x000fc8000f8ec03f */
[----:B------:R-:W-:-:S04]  /*17e0*/  ULEA.HI UR6, UR12, UR6, URZ, 0x1c ;  /* 0x000000060c067291 */ /* 0x000fc8000f8fe03f */
[----:B------:R-:W-:Y:S01]  /*17f0*/  ULOP3.LUT UR6, UR6, 0x3fff, URZ, 0xc0, !UPT ;  /* 0x00003fff06067892 */ /* 0x000fe2000f8ec03f */
[----:B------:R-:W-:Y:S01]  /*1800*/  UMOV UR20, UR4 ;  /* 0x0000000400147c82 */ /* 0x000fe20008000000 */
[----:B------:R-:W-:Y:S01]  /*1810*/  UMOV UR21, 0x40000040 ;  /* 0x4000004000157882 */ /* 0x000fe20000000000 */
[----:B------:R-:W-:-:S04]  /*1820*/  UMOV UR23, 0x80000020 ;  /* 0x8000002000177882 */ /* 0x000fc80000000000 */
[----:B------:R-:W-:Y:S01]  /*1830*/  UMOV UR22, UR6 ;  /* 0x0000000600167c82 */ /* 0x000fe20008000000 */
[----:B------:R-:W-:Y:S01]  /*1840*/  UMOV UR10, 0xfffffffe ;  /* 0xfffffffe000a7882 */ /* 0x000fe20000000000 */
[----:B------:R-:W-:Y:S01]  /*1850*/  UMOV UR11, 0x7fffffdf ;  /* 0x7fffffdf000b7882 */ /* 0x000fe20000000000 */
[----:B------:R-:W-:Y:S02]  /*1860*/  UMOV UR7, URZ ;  /* 0x0000003f00077c82 */ /* 0x000fe40008000000 */
[----:B------:R-:W-:Y:S01]  /*1870*/  UIADD3.64 UR10, UR6, -UR10, URZ ;  /* 0x8000000a060a7297 */ /* 0x000fe2000fffe03f */
[----:B------:R-:W-:-:S05]  /*1880*/  VIADD R50, R50, 0xffffffff ;  /* 0xffffffff32327836 */ /* 0x000fca0000000000 */
[----:B------:R-:W-:Y:S01]  /*1890*/  ISETP.NE.U32.AND P0, PT, R50, RZ, PT ;  /* 0x000000ff3200720c */ /* 0x000fe20003f05070 */
[----:B0-----:R-:W-:Y:S01]  /*18a0*/  IMAD.WIDE R14, R48, 0x2, R12 ;  /* 0x00000002300e7825 */ /* 0x001fe200078e020c */
[----:B--2---:R-:W-:Y:S04]  /*18b0*/  STS.U16 [R0+UR12+0xc00], R61 ;  /* 0x000c003d00007988 */ /* 0x004fe8000800040c */
[----:B---3--:R-:W-:Y:S04]  /*18c0*/  STS.U16 [R0+UR12+0x1000], R52 ;  /* 0x0010003400007988 */ /* 0x008fe8000800040c */
[----:B----4-:R0:W-:Y:S04]  /*18d0*/  STS.U16 [R0+UR12+0x1400], R56 ;  /* 0x0014003800007988 */ /* 0x0101e8000800040c */
[----:B-----5:R1:W-:Y:S04]  /*18e0*/  STS.U16 [R0+UR12+0x1800], R58 ;  /* 0x0018003a00007988 */ /* 0x0203e8000800040c */
[----:B------:R1:W-:Y:S01]  /*18f0*/  STS.U16 [R0+UR12+0x1c00], R60 ;  /* 0x001c003c00007988 */ /* 0x0003e2000800040c */
[----:B------:R2:W-:Y:S06]  /*1900*/  MEMBAR.ALL.CTA ;  /* 0x0000000000007992 */ /* 0x0005ec0000008000 */
[----:B--2---:R-:W2:Y:S02]  /*1910*/  FENCE.VIEW.ASYNC.S ;  /* 0x00000000000073c6 */ /* 0x004ea40000000000 */
[----:B--2---:R-:W-:Y:S06]  /*1920*/  BAR.SYNC.DEFER_BLOCKING 0x0 ;  /* 0x0000000000007b1d */ /* 0x004fec0000010000 */
[----:B------:R-:W-:-:S06]  /*1930*/  WARPGROUP.ARRIVE ;  /* 0x00000000000079c5 */ /* 0x000fcc0000000000 */
[----:B------:R-:W-:Y:S01]  /*1940*/  HGMMA.64x32x16.F32 R24, gdesc[UR20].tnspA, R24 ;  /* 0x20600000141879f0 */ /* 0x000fe20008700818 */
[----:B------:R-:W-:-:S03]  /*1950*/  IMAD.WIDE R12, R48, 0x2, R10 ;  /* 0x00000002300c7825 */ /* 0x000fc600078e020a */
[----:B------:R-:W-:Y:S01]  /*1960*/  HGMMA.64x32x16.F32 R24, gdesc[UR8].tnspA, R24, gsb0 ;  /* 0x20600000081879f0 */ /* 0x000fe20008000818 */
[----:B------:R-:W-:Y:S01]  /*1970*/  IMAD.WIDE R10, R48, 0x2, R8 ;  /* 0x00000002300a7825 */ /* 0x000fe200078e0208 */
[----:B------:R-:W-:-:S03]  /*1980*/  UIADD3 UR16, UR16, -0x20, URZ ;  /* 0xffffffe010107890 */ /* 0x000fc6000fffe03f */
[----:B------:R-:W-:-:S04]  /*1990*/  IMAD.WIDE R22, R48, 0x2, R22 ;  /* 0x0000000230167825 */ /* 0x000fc800078e0216 */
[----:B------:R-:W-:-:S04]  /*19a0*/  IMAD.WIDE R8, R48, 0x2, R6 ;  /* 0x0000000230087825 */ /* 0x000fc800078e0206 */
[----:B------:R-:W-:-:S04]  /*19b0*/  IMAD.WIDE R6, R48, 0x2, R4 ;  /* 0x0000000230067825 */ /* 0x000fc800078e0204 */
[----:B------:R-:W-:-:S04]  /*19c0*/  IMAD.WIDE R4, R48, 0x2, R2 ;  /* 0x0000000230047825 */ /* 0x000fc800078e0202 */
[----:B------:R-:W-:-:S04]  /*19d0*/  IMAD.WIDE R2, R48, 0x2, R40 ;  /* 0x0000000230027825 */ /* 0x000fc800078e0228 */
[----:B0-----:R-:W-:Y:S02]  /*19e0*/  IMAD.MOV.U32 R56, RZ, RZ, R22 ;  /* 0x000000ffff387224 */ /* 0x001fe400078e0016 */
[----:B------:R-:W-:Y:S02]  /*19f0*/  IMAD.MOV.U32 R54, RZ, RZ, R23 ;  /* 0x000000ffff367224 */ /* 0x000fe400078e0017 */
[----:B------:R-:W-:Y:S01]  /*1a00*/  IMAD.WIDE R20, R42, 0x2, R20 ;  /* 0x000000022a147825 */ /* 0x000fe200078e0214 */
[----:B------:R-:W-:Y:S02]  /*1a10*/  WARPGROUP.DEPBAR.LE gsb0, 0x0 ;  /* 0x00008000000079c5 */ /* 0x000fe40000010000 */
[----:B-1----:R-:W-:Y:S05]  /*1a20*/  @P0 BRA `(.L_x_1) ;  /* 0xfffffff800400947 */ /* 0x002fea000383ffff */
[----:B------:R-:W-:Y:S02]  /*1a30*/  F2FP.F16.F32.PACK_AB R4, R31, R27 ;  /* 0x0000001b1f04723e */ /* 0x000fe400000000ff */
[----:B------:R-:W-:Y:S02]  /*1a40*/  F2FP.F16.F32.PACK_AB R6, R29, R25 ;  /* 0x000000191d06723e */ /* 0x000fe400000000ff */
[----:B------:R-:W-:Y:S02]  /*1a50*/  F2FP.F16.F32.PACK_AB R5, R39, R35 ;  /* 0x000000232705723e */ /* 0x000fe400000000ff */
[----:B------:R-:W-:Y:S02]  /*1a60*/  F2FP.F16.F32.PACK_AB R27, R38, R34 ;  /* 0x00000022261b723e */ /* 0x000fe400000000ff */
[----:B------:R-:W-:Y:S02]  /*1a70*/  F2FP.F16.F32.PACK_AB R26, R30, R26 ;  /* 0x0000001a1e1a723e */ /* 0x000fe400000000ff */
[----:B------:R-:W-:-:S02]  /*1a80*/  F2FP.F16.F32.PACK_AB R7, R37, R33 ;  /* 0x000000212507723e */ /* 0x000fc400000000ff */
[----:B------:R-:W-:Y:S02]  /*1a90*/  F2FP.F16.F32.PACK_AB R25, R36, R32 ;  /* 0x000000202419723e */ /* 0x000fe400000000ff */
[----:B------:R-:W-:-:S07]  /*1aa0*/  F2FP.F16.F32.PACK_AB R24, R28, R24 ;  /* 0x000000181c18723e */ /* 0x000fce00000000ff */
.L_x_0:
[C---:B------:R-:W-:Y:S01]  /*1ab0*/  IMAD.SHL.U32 R0, R19.reuse, 0x20, RZ ;  /* 0x0000002013007824 */ /* 0x040fe200078e00ff */
[----:B------:R-:W-:Y:S01]  /*1ac0*/  BAR.SYNC.DEFER_BLOCKING 0x0 ;  /* 0x0000000000007b1d */ /* 0x000fe20000010000 */
[C---:B------:R-:W-:Y:S01]  /*1ad0*/  IMAD.SHL.U32 R2, R19.reuse, 0x4, RZ ;  /* 0x0000000413027824 */ /* 0x040fe200078e00ff */
[C---:B------:R-:W-:Y:S01]  /*1ae0*/  LOP3.LUT R3, R19.reuse, 0x180, RZ, 0xc0, !PT ;  /* 0x0000018013037812 */ /* 0x040fe200078ec0ff */
[----:B------:R-:W-:Y:S01]  /*1af0*/  IMAD.U32 R16, RZ, RZ, UR13 ;  /* 0x0000000dff107e24 */ /* 0x000fe2000f8e00ff */
[----:B------:R-:W-:Y:S02]  /*1b00*/  LOP3.LUT R9, R19, 0xc, RZ, 0xc0, !PT ;  /* 0x0000000c13097812 */ /* 0x000fe400078ec0ff */
[----:B------:R-:W-:Y:S01]  /*1b10*/  LOP3.LUT R0, R0, 0x60, RZ, 0xc0, !PT ;  /* 0x0000006000007812 */ /* 0x000fe200078ec0ff */
[----:B------:R-:W-:Y:S01]  /*1b20*/  ULDC UR4, c[0x0][0x244] ;  /* 0x0000910000047ab9 */ /* 0x000fe20000000800 */
[----:B------:R-:W-:Y:S01]  /*1b30*/  LOP3.LUT R2, R2, 0x180, RZ, 0xc0, !PT ;  /* 0x0000018002027812 */ /* 0x000fe200078ec0ff */
[----:B------:R-:W-:Y:S01]  /*1b40*/  ULDC.64 UR6, c[0x0][0x228] ;  /* 0x00008a0000067ab9 */ /* 0x000fe20000000a00 */
[----:B------:R-:W-:Y:S01]  /*1b50*/  SHF.R.S32.HI R10, RZ, 0x4, R19 ;  /* 0x00000004ff0a7819 */ /* 0x000fe20000011413 */
[----:B------:R-:W-:Y:S01]  /*1b60*/  IMAD R8, R3, 0x8, R0 ;  /* 0x0000000803087824 */ /* 0x000fe200078e0200 */
[----:B------:R-:W-:Y:S01]  /*1b70*/  ISETP.GE.AND P0, PT, R18, UR6, PT ;  /* 0x0000000612007c0c */ /* 0x000fe2000bf06270 */
[----:B------:R-:W-:Y:S01]  /*1b80*/  IMAD R11, R9, 0x2, R2 ;  /* 0x00000002090b7824 */ /* 0x000fe200078e0202 */
[----:B------:R-:W-:Y:S01]  /*1b90*/  SGXT R0, R10, 0x1 ;  /* 0x000000010a00781a */ /* 0x000fe20000000200 */
[----:B------:R-:W-:Y:S01]  /*1ba0*/  IMAD.SHL.U32 R19, R19, 0x8, RZ ;  /* 0x0000000813137824 */ /* 0x000fe200078e00ff */
[----:B------:R-:W-:Y:S01]  /*1bb0*/  SHF.R.U32.HI R10, RZ, 0x2, R3 ;  /* 0x00000002ff0a7819 */ /* 0x000fe20000011603 */
[----:B------:R-:W-:Y:S01]  /*1bc0*/  IMAD.IADD R11, R8, 0x1, R11 ;  /* 0x00000001080b7824 */ /* 0x000fe200078e020b */
[----:B------:R-:W0:Y:S01]  /*1bd0*/  LDC R3, c[0x0][0x248] ;  /* 0x00009200ff037b82 */ /* 0x000e220000000800 */
[----:B------:R-:W-:-:S02]  /*1be0*/  LOP3.LUT R22, R16, 0x70, R17, 0xfe, !PT ;  /* 0x0000007010167812 */ /* 0x000fc400078efe11 */
[----:B------:R-:W-:Y:S02]  /*1bf0*/  LOP3.LUT R2, R19, 0x3f8, RZ, 0xc0, !PT ;  /* 0x000003f813027812 */ /* 0x000fe400078ec0ff */
[----:B------:R-:W-:Y:S02]  /*1c00*/  LOP3.LUT R11, R11, 0x1020, R0, 0x78, !PT ;  /* 0x000010200b0b7812 */ /* 0x000fe400078e7800 */
[--C-:B------:R-:W-:Y:S01]  /*1c10*/  LOP3.LUT R21, R16, 0x58, R17.reuse, 0xfe, !PT ;  /* 0x0000005810157812 */ /* 0x100fe200078efe11 */
[----:B------:R-:W-:Y:S01]  /*1c20*/  IMAD R9, R9, 0x400, R2 ;  /* 0x0000040009097824 */ /* 0x000fe200078e0202 */
[----:B------:R-:W-:Y:S01]  /*1c30*/  LOP3.LUT R12, R11, 0x40, RZ, 0x3c, !PT ;  /* 0x000000400b0c7812 */ /* 0x000fe200078e3cff */
[----:B------:R1:W-:Y:S01]  /*1c40*/  STS.64 [R11+UR12], R24 ;  /* 0x000000180b007988 */ /* 0x0003e20008000a0c */
[----:B------:R-:W-:Y:S01]  /*1c50*/  IMAD R2, R18, UR4, RZ ;  /* 0x0000000412027c24 */ /* 0x000fe2000f8e02ff */
[----:B------:R-:W-:Y:S01]  /*1c60*/  ULDC.64 UR4, c[0x0][0x220] ;  /* 0x0000880000047ab9 */ /* 0x000fe20000000a00 */
[----:B------:R-:W-:Y:S01]  /*1c70*/  LOP3.LUT R10, R9, R10, RZ, 0x3c, !PT ;  /* 0x0000000a090a7212 */ /* 0x000fe200078e3cff */
[----:B------:R2:W-:Y:S01]  /*1c80*/  STS.64 [R11+UR12+0x200], R6 ;  /* 0x000200060b007988 */ /* 0x0005e20008000a0c */
[----:B------:R-:W-:-:S02]  /*1c90*/  LOP3.LUT R28, R16, 0x40, R17, 0xfe, !PT ;  /* 0x00000040101c7812 */ /* 0x000fc400078efe11 */
[----:B------:R-:W-:Y:S01]  /*1ca0*/  LEA R0, P1, R2, UR4, 0x1 ;  /* 0x0000000402007c11 */ /* 0x000fe2000f8208ff */
[----:B------:R3:W-:Y:S01]  /*1cb0*/  STS.64 [R12+UR12+0x2000], R26 ;  /* 0x0020001a0c007988 */ /* 0x0007e20008000a0c */
[--C-:B------:R-:W-:Y:S02]  /*1cc0*/  LOP3.LUT R29, R16, 0x38, R17.reuse, 0xfe, !PT ;  /* 0x00000038101d7812 */ /* 0x100fe400078efe11 */
[----:B------:R-:W-:Y:S01]  /*1cd0*/  LEA.HI.X.SX32 R2, R2, UR5, 0x1, P1 ;  /* 0x0000000502027c11 */ /* 0x000fe200088f0eff */
[----:B------:R4:W-:Y:S01]  /*1ce0*/  STS.64 [R12+UR12+0x2200], R4 ;  /* 0x002200040c007988 */ /* 0x0009e20008000a0c */
[C-C-:B-1----:R-:W-:Y:S02]  /*1cf0*/  LOP3.LUT R25, R16.reuse, 0x60, R17.reuse, 0xfe, !PT ;  /* 0x0000006010197812 */ /* 0x142fe400078efe11 */
[C-C-:B------:R-:W-:Y:S01]  /*1d00*/  LOP3.LUT R30, R16.reuse, 0x30, R17.reuse, 0xfe, !PT ;  /* 0x00000030101e7812 */ /* 0x140fe200078efe11 */
[----:B------:R-:W-:Y:S01]  /*1d10*/  BAR.SYNC.DEFER_BLOCKING 0x0 ;  /* 0x0000000000007b1d */ /* 0x000fe20000010000 */
[----:B--2---:R-:W-:-:S02]  /*1d20*/  LOP3.LUT R6, R16, 0x8, R17, 0xfe, !PT ;  /* 0x0000000810067812 */ /* 0x004fc400078efe11 */
[--C-:B------:R-:W-:Y:S02]  /*1d30*/  LOP3.LUT R19, R16, 0x28, R17.reuse, 0xfe, !PT ;  /* 0x0000002810137812 */ /* 0x100fe400078efe11 */
[C---:B------:R-:W-:Y:S01]  /*1d40*/  ISETP.LT.AND P3, PT, R6.reuse, UR7, !P0 ;  /* 0x0000000706007c0c */ /* 0x040fe2000c761270 */
[-C--:B0-----:R-:W-:Y:S01]  /*1d50*/  IMAD R13, R6, R3.reuse, RZ ;  /* 0x00000003060d7224 */ /* 0x081fe200078e02ff */
[C-C-:B---3--:R-:W-:Y:S02]  /*1d60*/  LOP3.LUT R26, R16.reuse, 0x50, R17.reuse, 0xfe, !PT ;  /* 0x00000050101a7812 */ /* 0x148fe400078efe11 */
[----:B----4-:R-:W-:Y:S02]  /*1d70*/  LOP3.LUT R4, R17, UR13, RZ, 0xfc, !PT ;  /* 0x0000000d11047c12 */ /* 0x010fe4000f8efcff */
[--C-:B------:R-:W-:Y:S02]  /*1d80*/  LOP3.LUT R12, R16, 0x68, R17.reuse, 0xfe, !PT ;  /* 0x00000068100c7812 */ /* 0x100fe400078efe11 */
[C---:B------:R-:W-:Y:S01]  /*1d90*/  ISETP.LT.AND P1, PT, R4.reuse, UR7, !P0 ;  /* 0x0000000704007c0c */ /* 0x040fe2000c721270 */
[----:B------:R-:W-:Y:S01]  /*1da0*/  IMAD R11, R4, R3, RZ ;  /* 0x00000003040b7224 */ /* 0x000fe200078e02ff */
[----:B------:R-:W-:-:S02]  /*1db0*/  LOP3.LUT R27, R16, 0x48, R17, 0xfe, !PT ;  /* 0x00000048101b7812 */ /* 0x000fc400078efe11 */
[C-C-:B------:R-:W-:Y:S02]  /*1dc0*/  LOP3.LUT R20, R16.reuse, 0x20, R17.reuse, 0xfe, !PT ;  /* 0x0000002010147812 */ /* 0x140fe400078efe11 */
[C---:B------:R-:W-:Y:S02]  /*1dd0*/  LEA R4, P2, R11.reuse, R0, 0x1 ;  /* 0x000000000b047211 */ /* 0x040fe400078408ff */
[C-C-:B------:R-:W-:Y:S02]  /*1de0*/  LOP3.LUT R24, R16.reuse, 0x78, R17.reuse, 0xfe, !PT ;  /* 0x0000007810187812 */ /* 0x140fe400078efe11 */
[C---:B------:R-:W-:Y:S01]  /*1df0*/  LOP3.LUT R14, R16.reuse, 0x18, R17, 0xfe, !PT ;  /* 0x00000018100e7812 */ /* 0x040fe200078efe11 */
[----:B------:R-:W0:Y:S01]  /*1e00*/  LDS.64 R8, [R10+UR12] ;  /* 0x0000000c0a087984 */ /* 0x000e220008000a00 */
[----:B------:R-:W-:Y:S01]  /*1e10*/  LEA.HI.X.SX32 R5, R11, R2, 0x1, P2 ;  /* 0x000000020b057211 */ /* 0x000fe200010f0eff */
[----:B------:R-:W-:Y:S01]  /*1e20*/  IMAD R11, R3, 0x20, R11 ;  /* 0x00000020030b7824 */ /* 0x000fe200078e020b */
[----:B------:R-:W-:Y:S01]  /*1e30*/  LOP3.LUT R16, R16, 0x10, R17, 0xfe, !PT ;  /* 0x0000001010107812 */ /* 0x000fe200078efe11 */
[----:B------:R-:W1:Y:S01]  /*1e40*/  LDS.64 R6, [R10+UR12+0x400] ;  /* 0x0004000c0a067984 */ /* 0x000e620008000a00 */
[----:B------:R-:W-:Y:S01]  /*1e50*/  ISETP.LT.AND P2, PT, R12, UR7, !P0 ;  /* 0x000000070c007c0c */ /* 0x000fe2000c741270 */
[-C--:B------:R-:W-:Y:S01]  /*1e60*/  IMAD R17, R14, R3.reuse, RZ ;  /* 0x000000030e117224 */ /* 0x080fe200078e02ff */
[----:B------:R-:W-:Y:S01]  /*1e70*/  LEA R12, P4, R13, R0, 0x1 ;  /* 0x000000000d0c7211 */ /* 0x000fe200078808ff */
[----:B------:R-:W-:-:S03]  /*1e80*/  IMAD R15, R16, R3, RZ ;  /* 0x00000003100f7224 */ /* 0x000fc600078e02ff */
[----:B------:R-:W-:Y:S02]  /*1e90*/  LEA.HI.X.SX32 R13, R13, R2, 0x1, P4 ;  /* 0x000000020d0d7211 */ /* 0x000fe400020f0eff */
[----:B------:R-:W-:Y:S02]  /*1ea0*/  ISETP.LT.AND P4, PT, R14, UR7, !P0 ;  /* 0x000000070e007c0c */ /* 0x000fe4000c781270 */
[----:B------:R-:W-:-:S04]  /*1eb0*/  LEA R14, P5, R15, R0, 0x1 ;  /* 0x000000000f0e7211 */ /* 0x000fc800078a08ff */
[----:B------:R-:W-:Y:S02]  /*1ec0*/  LEA.HI.X.SX32 R15, R15, R2, 0x1, P5 ;  /* 0x000000020f0f7211 */ /* 0x000fe400028f0eff */
[----:B------:R-:W-:Y:S01]  /*1ed0*/  ISETP.LT.AND P5, PT, R20, UR7, !P0 ;  /* 0x0000000714007c0c */ /* 0x000fe2000c7a1270 */
[----:B0-----:R0:W-:Y:S01]  /*1ee0*/  @P1 STG.E.U16 desc[UR14][R4.64], R8 ;  /* 0x0000000804001986 */ /* 0x0011e2000c10150e */
[----:B------:R-:W-:Y:S02]  /*1ef0*/  ISETP.LT.AND P1, PT, R16, UR7, !P0 ;  /* 0x0000000710007c0c */ /* 0x000fe4000c721270 */
[----:B------:R-:W-:Y:S01]  /*1f00*/  PRMT R18, R8, 0x7632, R18 ;  /* 0x0000763208127816 */ /* 0x000fe20000000012 */
[----:B------:R-:W2:Y:S01]  /*1f10*/  LDS.64 R4, [R10+UR12+0x800] ;  /* 0x0008000c0a047984 */ /* 0x000ea20008000a00 */
[----:B------:R-:W-:-:S03]  /*1f20*/  LEA R16, P6, R17, R0, 0x1 ;  /* 0x0000000011107211 */ /* 0x000fc600078c08ff */
[----:B------:R3:W-:Y:S01]  /*1f30*/  @P3 STG.E.U16 desc[UR14][R12.64], R18 ;  /* 0x000000120c003986 */ /* 0x0007e2000c10150e */
[----:B------:R-:W-:Y:S01]  /*1f40*/  ISETP.LT.AND P3, PT, R19, UR7, !P0 ;  /* 0x0000000713007c0c */ /* 0x000fe2000c761270 */
[----:B------:R-:W-:Y:S01]  /*1f50*/  IMAD R19, R3, 0x8, R11 ;  /* 0x0000000803137824 */ /* 0x000fe200078e020b */
[----:B------:R-:W-:Y:S02]  /*1f60*/  LEA.HI.X.SX32 R17, R17, R2, 0x1, P6 ;  /* 0x0000000211117211 */ /* 0x000fe400030f0eff */
[----:B0-----:R-:W-:Y:S01]  /*1f70*/  PRMT R8, R9, 0x7632, R8 ;  /* 0x0000763209087816 */ /* 0x001fe20000000008 */
[----:B------:R-:W-:Y:S01]  /*1f80*/  IMAD R23, R3, 0x8, R19 ;  /* 0x0000000803177824 */ /* 0x000fe200078e0213 */
[----:B------:R0:W-:Y:S04]  /*1f90*/  @P1 STG.E.U16 desc[UR14][R14.64], R9 ;  /* 0x000000090e001986 */ /* 0x0001e8000c10150e */
[----:B------:R-:W-:Y:S01]  /*1fa0*/  @P4 STG.E.U16 desc[UR14][R16.64], R8 ;  /* 0x0000000810004986 */ /* 0x000fe2000c10150e */
[----:B---3--:R-:W-:-:S02]  /*1fb0*/  LEA R12, P1, R11, R0, 0x1 ;  /* 0x000000000b0c7211 */ /* 0x008fc400078208ff */
[-C--:B------:R-:W-:Y:S01]  /*1fc0*/  LEA R18, P4, R19, R0.reuse, 0x1 ;  /* 0x0000000013127211 */ /* 0x080fe200078808ff */
[----:B------:R-:W3:Y:S01]  /*1fd0*/  LDS.64 R8, [R10+UR12+0xc00] ;  /* 0x000c000c0a087984 */ /* 0x000ee20008000a00 */
[----:B------:R-:W-:Y:S02]  /*1fe0*/  LEA R20, P6, R23, R0, 0x1 ;  /* 0x0000000017147211 */ /* 0x000fe400078c08ff */
[-C--:B------:R-:W-:Y:S02]  /*1ff0*/  LEA.HI.X.SX32 R13, R11, R2.reuse, 0x1, P1 ;  /* 0x000000020b0d7211 */ /* 0x080fe400008f0eff */
[----:B------:R-:W-:Y:S02]  /*2000*/  ISETP.LT.AND P1, PT, R30, UR7, !P0 ;  /* 0x000000071e007c0c */ /* 0x000fe4000c721270 */
[----:B------:R-:W-:Y:S01]  /*2010*/  LEA.HI.X.SX32 R19, R19, R2, 0x1, P4 ;  /* 0x0000000213137211 */ /* 0x000fe200020f0eff */
[----:B-1----:R1:W-:Y:S01]  /*2020*/  @P5 STG.E.U16 desc[UR14][R12.64], R6 ;  /* 0x000000060c005986 */ /* 0x0023e2000c10150e */
[----:B------:R-:W-:-:S02]  /*2030*/  ISETP.LT.AND P4, PT, R21, UR7, !P0 ;  /* 0x0000000715007c0c */ /* 0x000fc4000c781270 */
[----:B------:R-:W-:Y:S01]  /*2040*/  LEA.HI.X.SX32 R21, R23, R2, 0x1, P6 ;  /* 0x0000000217157211 */ /* 0x000fe200030f0eff */
[----:B------:R-:W-:Y:S01]  /*2050*/  IMAD R23, R3, 0x8, R23 ;  /* 0x0000000803177824 */ /* 0x000fe200078e0217 */
[----:B------:R-:W-:Y:S02]  /*2060*/  ISETP.LT.AND P6, PT, R29, UR7, !P0 ;  /* 0x000000071d007c0c */ /* 0x000fe4000c7c1270 */
[----:B0-----:R-:W-:Y:S01]  /*2070*/  PRMT R15, R6, 0x7632, R15 ;  /* 0x00007632060f7816 */ /* 0x001fe2000000000f */
[----:B------:R-:W-:Y:S01]  /*2080*/  IMAD R11, R3, 0x8, R23 ;  /* 0x00000008030b7824 */ /* 0x000fe200078e0217 */
[----:B------:R-:W-:-:S03]  /*2090*/  LEA R14, P5, R23, R0, 0x1 ;  /* 0x00000000170e7211 */ /* 0x000fc600078a08ff */
[----:B------:R0:W-:Y:S01]  /*20a0*/  @P3 STG.E.U16 desc[UR14][R18.64], R15 ;  /* 0x0000000f12003986 */ /* 0x0001e2000c10150e */
[----:B-1----:R-:W-:Y:S01]  /*20b0*/  PRMT R13, R7, 0x7632, R13 ;  /* 0x00007632070d7816 */ /* 0x002fe2000000000d */
[----:B------:R-:W-:Y:S01]  /*20c0*/  IMAD R17, R3, 0x8, R11 ;  /* 0x0000000803117824 */ /* 0x000fe200078e020b */
[----:B------:R-:W-:Y:S01]  /*20d0*/  ISETP.LT.AND P3, PT, R28, UR7, !P0 ;  /* 0x000000071c007c0c */ /* 0x000fe2000c761270 */
[----:B------:R2:W-:Y:S01]  /*20e0*/  @P1 STG.E.U16 desc[UR14][R20.64], R7 ;  /* 0x0000000714001986 */ /* 0x0005e2000c10150e */
[----:B------:R-:W-:Y:S02]  /*20f0*/  ISETP.LT.AND P1, PT, R27, UR7, !P0 ;  /* 0x000000071b007c0c */ /* 0x000fe4000c721270 */
[----:B0-----:R-:W-:Y:S01]  /*2100*/  LEA.HI.X.SX32 R15, R23, R2, 0x1, P5 ;  /* 0x00000002170f7211 */ /* 0x001fe200028f0eff */
[----:B------:R-:W-:Y:S01]  /*2110*/  IMAD R19, R3, 0x8, R17 ;  /* 0x0000000803137824 */ /* 0x000fe200078e0211 */
[-C--:B------:R-:W-:Y:S02]  /*2120*/  LEA R12, P5, R11, R0.reuse, 0x1 ;  /* 0x000000000b0c7211 */ /* 0x080fe400078a08ff */
[----:B--2---:R-:W-:Y:S01]  /*2130*/  PRMT R7, R4, 0x7632, R7 ;  /* 0x0000763204077816 */ /* 0x004fe20000000007 */
[----:B------:R0:W-:Y:S01]  /*2140*/  @P6 STG.E.U16 desc[UR14][R14.64], R13 ;  /* 0x0000000d0e006986 */ /* 0x0001e2000c10150e */
[----:B------:R-:W-:-:S04]  /*2150*/  LEA R16, P6, R17, R0, 0x1 ;  /* 0x0000000011107211 */ /* 0x000fc800078c08ff */
[-C--:B------:R-:W-:Y:S02]  /*2160*/  LEA.HI.X.SX32 R17, R17, R2.reuse, 0x1, P6 ;  /* 0x0000000211117211 */ /* 0x080fe400030f0eff */
[----:B0-----:R-:W-:Y:S01]  /*2170*/  LEA.HI.X.SX32 R13, R11, R2, 0x1, P5 ;  /* 0x000000020b0d7211 */ /* 0x001fe200028f0eff */
[----:B------:R-:W-:Y:S01]  /*2180*/  IMAD R11, R3, 0x8, R19 ;  /* 0x00000008030b7824 */ /* 0x000fe200078e0213 */
[----:B------:R-:W-:-:S03]  /*2190*/  ISETP.LT.AND P5, PT, R26, UR7, !P0 ;  /* 0x000000071a007c0c */ /* 0x000fc6000c7a1270 */
[----:B------:R-:W-:Y:S01]  /*21a0*/  IMAD R21, R3, 0x8, R11 ;  /* 0x0000000803157824 */ /* 0x000fe200078e020b */
[----:B------:R0:W-:Y:S01]  /*21b0*/  @P3 STG.E.U16 desc[UR14][R12.64], R4 ;  /* 0x000000040c003986 */ /* 0x0001e2000c10150e */
[-C--:B------:R-:W-:Y:S02]  /*21c0*/  LEA R10, P3, R11, R0.reuse, 0x1 ;  /* 0x000000000b0a7211 */ /* 0x080fe400078608ff */
[----:B------:R-:W-:Y:S01]  /*21d0*/  IMAD R23, R3, 0x8, R21 ;  /* 0x0000000803177824 */ /* 0x000fe200078e0215 */
[----:B------:R1:W-:Y:S01]  /*21e0*/  @P1 STG.E.U16 desc[UR14][R16.64], R7 ;  /* 0x0000000710001986 */ /* 0x0003e2000c10150e */
[-C--:B------:R-:W-:Y:S02]  /*21f0*/  LEA R6, P1, R19, R0.reuse, 0x1 ;  /* 0x0000000013067211 */ /* 0x080fe400078208ff */
[----:B------:R-:W-:Y:S02]  /*2200*/  LEA R14, P6, R21, R0, 0x1 ;  /* 0x00000000150e7211 */ /* 0x000fe400078c08ff */
[----:B------:R-:W-:-:S02]  /*2210*/  LEA.HI.X.SX32 R11, R11, R2, 0x1, P3 ;  /* 0x000000020b0b7211 */ /* 0x000fc400018f0eff */
[----:B------:R-:W-:Y:S02]  /*2220*/  LEA.HI.X.SX32 R15, R21, R2, 0x1, P6 ;  /* 0x00000002150f7211 */ /* 0x000fe400030f0eff */
[----:B0-----:R-:W-:Y:S02]  /*2230*/  LEA R12, P6, R23, R0, 0x1 ;  /* 0x00000000170c7211 */ /* 0x001fe400078c08ff */
[----:B------:R-:W-:Y:S02]  /*2240*/  ISETP.LT.AND P3, PT, R25, UR7, !P0 ;  /* 0x0000000719007c0c */ /* 0x000fe4000c761270 */
[-C--:B-1----:R-:W-:Y:S01]  /*2250*/  LEA.HI.X.SX32 R7, R19, R2.reuse, 0x1, P1 ;  /* 0x0000000213077211 */ /* 0x082fe200008f0eff */
[----:B------:R-:W-:Y:S01]  /*2260*/  IMAD R19, R3, 0x8, R23 ;  /* 0x0000000803137824 */ /* 0x000fe200078e0217 */
[----:B------:R-:W-:-:S03]  /*2270*/  LEA.HI.X.SX32 R13, R23, R2, 0x1, P6 ;  /* 0x00000002170d7211 */ /* 0x000fc600030f0eff */
[----:B------:R-:W-:Y:S01]  /*2280*/  IMAD R3, R3, 0x8, R19 ;  /* 0x0000000803037824 */ /* 0x000fe200078e0213 */
[C---:B------:R-:W-:Y:S01]  /*2290*/  LEA R16, P1, R19.reuse, R0, 0x1 ;  /* 0x0000000013107211 */ /* 0x040fe200078208ff */
[----:B------:R0:W-:Y:S03]  /*22a0*/  @P5 STG.E.U16 desc[UR14][R6.64], R5 ;  /* 0x0000000506005986 */ /* 0x0001e6000c10150e */
[----:B------:R-:W-:Y:S02]  /*22b0*/  LEA.HI.X.SX32 R17, R19, R2, 0x1, P1 ;  /* 0x0000000213117211 */ /* 0x000fe400008f0eff */
[----:B------:R-:W-:Y:S02]  /*22c0*/  ISETP.LT.AND P1, PT, R22, UR7, !P0 ;  /* 0x0000000716007c0c */ /* 0x000fe4000c721270 */
[----:B------:R-:W-:Y:S02]  /*22d0*/  ISETP.LT.AND P0, PT, R24, UR7, !P0 ;  /* 0x0000000718007c0c */ /* 0x000fe4000c701270 */
[----:B------:R-:W-:-:S02]  /*22e0*/  LEA R18, P6, R3, R0, 0x1 ;  /* 0x0000000003127211 */ /* 0x000fc400078c08ff */
[----:B------:R-:W-:Y:S02]  /*22f0*/  PRMT R0, R5, 0x7632, R0 ;  /* 0x0000763205007816 */ /* 0x000fe40000000000 */
[----:B------:R-:W-:Y:S02]  /*2300*/  LEA.HI.X.SX32 R19, R3, R2, 0x1, P6 ;  /* 0x0000000203137211 */ /* 0x000fe400030f0eff */
[----:B---3--:R-:W-:Y:S01]  /*2310*/  PRMT R2, R8, 0x7632, R2 ;  /* 0x0000763208027816 */ /* 0x008fe20000000002 */
[----:B------:R0:W-:Y:S04]  /*2320*/  @P4 STG.E.U16 desc[UR14][R10.64], R0 ;  /* 0x000000000a004986 */ /* 0x0001e8000c10150e */
[----:B------:R0:W-:Y:S04]  /*2330*/  @P3 STG.E.U16 desc[UR14][R14.64], R8 ;  /* 0x000000080e003986 */ /* 0x0001e8000c10150e */
[----:B------:R0:W-:Y:S04]  /*2340*/  @P2 STG.E.U16 desc[UR14][R12.64], R2 ;  /* 0x000000020c002986 */ /* 0x0001e8000c10150e */
[----:B------:R0:W-:Y:S01]  /*2350*/  @P1 STG.E.U16 desc[UR14][R16.64], R9 ;  /* 0x0000000910001986 */ /* 0x0001e2000c10150e */
[----:B------:R-:W-:Y:S05]  /*2360*/  @!P0 EXIT ;  /* 0x000000000000894d */ /* 0x000fea0003800000 */
[----:B0-----:R-:W-:-:S05]  /*2370*/  PRMT R9, R9, 0x7632, R9 ;  /* 0x0000763209097816 */ /* 0x001fca0000000009 */
[----:B------:R-:W-:Y:S01]  /*2380*/  STG.E.U16 desc[UR14][R18.64], R9 ;  /* 0x0000000912007986 */ /* 0x000fe2000c10150e */
[----:B------:R-:W-:Y:S05]  /*2390*/  EXIT ;  /* 0x000000000000794d */ /* 0x000fea0003800000 */
.L_x_2:
[----:B------:R-:W-:-:S00]  /*23a0*/  BRA `(.L_x_2) ;  /* 0xfffffffc00fc7947 */ /* 0x000fc0000383ffff */
[----:B------:R-:W-:-:S00]  /*23b0*/  NOP ;  /* 0x0000000000007918 */ /* 0x000fc00000000000 */
        /* <DEDUP_REMOVED lines=12> */
.L_x_3:


//--------------------- .nv.shared.matmul_kernel  --------------------------
	.section	.nv.shared.matmul_kernel,"aw",@nobits
	.sectionflags	@""
	.align	16
	.zero		1024


//--------------------- .nv.shared.reserved.0     --------------------------
	.section	.nv.shared.reserved.0,"aw",@nobits
	.weak		__nv_reservedSMEM_offset_0_alias
	.size		__nv_reservedSMEM_offset_0_alias, 0, 0
	.other		__nv_reservedSMEM_offset_0_alias,@"STO_CUDA_RESERVED_SHARED STV_DEFAULT"
__nv_reservedSMEM_offset_0_alias:
	.zero		0


//--------------------- .nv.constant0.matmul_kernel --------------------------
	.section	.nv.constant0.matmul_kernel,"a",@progbits
	.sectionflags	@""
	.align	4
.nv.constant0.matmul_kernel:
	.zero		608


//--------------------- SYMBOLS --------------------------

	.type		.nv.reservedSmem.offset0,@object
	.size		.nv.reservedSmem.offset0,0x4
